//
// Generated by NVIDIA NVVM Compiler
//
// Compiler Build ID: CL-36424714
// Cuda compilation tools, release 13.0, V13.0.88
// Based on NVVM 20.0.0
//

.version 9.0
.target sm_100
.address_size 64

	// .globl	_Z9mean_colsPKfPfii

.visible .entry _Z9mean_colsPKfPfii(
	.param .u64 .ptr .align 1 _Z9mean_colsPKfPfii_param_0,
	.param .u64 .ptr .align 1 _Z9mean_colsPKfPfii_param_1,
	.param .u32 _Z9mean_colsPKfPfii_param_2,
	.param .u32 _Z9mean_colsPKfPfii_param_3
)
{
	.reg .pred 	%p<11>;
	.reg .b32 	%r<38>;
	.reg .b32 	%f<85>;
	.reg .b64 	%rd<43>;

	ld.param.u64 	%rd3, [_Z9mean_colsPKfPfii_param_0];
	ld.param.u64 	%rd2, [_Z9mean_colsPKfPfii_param_1];
	ld.param.u32 	%r23, [_Z9mean_colsPKfPfii_param_2];
	ld.param.u32 	%r24, [_Z9mean_colsPKfPfii_param_3];
	cvta.to.global.u64 	%rd1, %rd3;
	mov.u32 	%r25, %ctaid.x;
	mov.u32 	%r26, %ntid.x;
	mov.u32 	%r27, %tid.x;
	mad.lo.s32 	%r1, %r25, %r26, %r27;
	setp.ge.s32 	%p1, %r1, %r24;
	@%p1 bra 	$L__BB0_15;
	setp.lt.s32 	%p2, %r23, 1;
	mov.f32 	%f84, 0f00000000;
	@%p2 bra 	$L__BB0_14;
	and.b32  	%r2, %r23, 15;
	setp.lt.u32 	%p3, %r23, 16;
	mov.f32 	%f84, 0f00000000;
	mov.b32 	%r34, 0;
	@%p3 bra 	$L__BB0_5;
	and.b32  	%r34, %r23, 2147483632;
	neg.s32 	%r32, %r34;
	shl.b32 	%r5, %r24, 4;
	mov.f32 	%f84, 0f00000000;
	mul.wide.s32 	%rd6, %r24, 4;
	mov.u32 	%r31, %r1;
$L__BB0_4:
	.pragma "nounroll";
	mul.wide.s32 	%rd4, %r31, 4;
	add.s64 	%rd5, %rd1, %rd4;
	ld.global.f32 	%f18, [%rd5];
	add.f32 	%f19, %f84, %f18;
	add.s64 	%rd7, %rd5, %rd6;
	ld.global.f32 	%f20, [%rd7];
	add.f32 	%f21, %f19, %f20;
	add.s64 	%rd8, %rd7, %rd6;
	ld.global.f32 	%f22, [%rd8];
	add.f32 	%f23, %f21, %f22;
	add.s64 	%rd9, %rd8, %rd6;
	ld.global.f32 	%f24, [%rd9];
	add.f32 	%f25, %f23, %f24;
	add.s64 	%rd10, %rd9, %rd6;
	ld.global.f32 	%f26, [%rd10];
	add.f32 	%f27, %f25, %f26;
	add.s64 	%rd11, %rd10, %rd6;
	ld.global.f32 	%f28, [%rd11];
	add.f32 	%f29, %f27, %f28;
	add.s64 	%rd12, %rd11, %rd6;
	ld.global.f32 	%f30, [%rd12];
	add.f32 	%f31, %f29, %f30;
	add.s64 	%rd13, %rd12, %rd6;
	ld.global.f32 	%f32, [%rd13];
	add.f32 	%f33, %f31, %f32;
	add.s64 	%rd14, %rd13, %rd6;
	ld.global.f32 	%f34, [%rd14];
	add.f32 	%f35, %f33, %f34;
	add.s64 	%rd15, %rd14, %rd6;
	ld.global.f32 	%f36, [%rd15];
	add.f32 	%f37, %f35, %f36;
	add.s64 	%rd16, %rd15, %rd6;
	ld.global.f32 	%f38, [%rd16];
	add.f32 	%f39, %f37, %f38;
	add.s64 	%rd17, %rd16, %rd6;
	ld.global.f32 	%f40, [%rd17];
	add.f32 	%f41, %f39, %f40;
	add.s64 	%rd18, %rd17, %rd6;
	ld.global.f32 	%f42, [%rd18];
	add.f32 	%f43, %f41, %f42;
	add.s64 	%rd19, %rd18, %rd6;
	ld.global.f32 	%f44, [%rd19];
	add.f32 	%f45, %f43, %f44;
	add.s64 	%rd20, %rd19, %rd6;
	ld.global.f32 	%f46, [%rd20];
	add.f32 	%f47, %f45, %f46;
	add.s64 	%rd21, %rd20, %rd6;
	ld.global.f32 	%f48, [%rd21];
	add.f32 	%f84, %f47, %f48;
	add.s32 	%r32, %r32, 16;
	add.s32 	%r31, %r31, %r5;
	setp.ne.s32 	%p4, %r32, 0;
	@%p4 bra 	$L__BB0_4;
$L__BB0_5:
	setp.eq.s32 	%p5, %r2, 0;
	@%p5 bra 	$L__BB0_14;
	and.b32  	%r11, %r23, 7;
	setp.lt.u32 	%p6, %r2, 8;
	@%p6 bra 	$L__BB0_8;
	mad.lo.s32 	%r29, %r34, %r24, %r1;
	mul.wide.s32 	%rd22, %r29, 4;
	add.s64 	%rd23, %rd1, %rd22;
	ld.global.f32 	%f50, [%rd23];
	add.f32 	%f51, %f84, %f50;
	mul.wide.s32 	%rd24, %r24, 4;
	add.s64 	%rd25, %rd23, %rd24;
	ld.global.f32 	%f52, [%rd25];
	add.f32 	%f53, %f51, %f52;
	add.s64 	%rd26, %rd25, %rd24;
	ld.global.f32 	%f54, [%rd26];
	add.f32 	%f55, %f53, %f54;
	add.s64 	%rd27, %rd26, %rd24;
	ld.global.f32 	%f56, [%rd27];
	add.f32 	%f57, %f55, %f56;
	add.s64 	%rd28, %rd27, %rd24;
	ld.global.f32 	%f58, [%rd28];
	add.f32 	%f59, %f57, %f58;
	add.s64 	%rd29, %rd28, %rd24;
	ld.global.f32 	%f60, [%rd29];
	add.f32 	%f61, %f59, %f60;
	add.s64 	%rd30, %rd29, %rd24;
	ld.global.f32 	%f62, [%rd30];
	add.f32 	%f63, %f61, %f62;
	add.s64 	%rd31, %rd30, %rd24;
	ld.global.f32 	%f64, [%rd31];
	add.f32 	%f84, %f63, %f64;
	add.s32 	%r34, %r34, 8;
$L__BB0_8:
	setp.eq.s32 	%p7, %r11, 0;
	@%p7 bra 	$L__BB0_14;
	and.b32  	%r14, %r23, 3;
	setp.lt.u32 	%p8, %r11, 4;
	@%p8 bra 	$L__BB0_11;
	mad.lo.s32 	%r30, %r34, %r24, %r1;
	mul.wide.s32 	%rd32, %r30, 4;
	add.s64 	%rd33, %rd1, %rd32;
	ld.global.f32 	%f66, [%rd33];
	add.f32 	%f67, %f84, %f66;
	mul.wide.s32 	%rd34, %r24, 4;
	add.s64 	%rd35, %rd33, %rd34;
	ld.global.f32 	%f68, [%rd35];
	add.f32 	%f69, %f67, %f68;
	add.s64 	%rd36, %rd35, %rd34;
	ld.global.f32 	%f70, [%rd36];
	add.f32 	%f71, %f69, %f70;
	add.s64 	%rd37, %rd36, %rd34;
	ld.global.f32 	%f72, [%rd37];
	add.f32 	%f84, %f71, %f72;
	add.s32 	%r34, %r34, 4;
$L__BB0_11:
	setp.eq.s32 	%p9, %r14, 0;
	@%p9 bra 	$L__BB0_14;
	mad.lo.s32 	%r37, %r34, %r24, %r1;
	neg.s32 	%r36, %r14;
$L__BB0_13:
	.pragma "nounroll";
	mul.wide.s32 	%rd38, %r37, 4;
	add.s64 	%rd39, %rd1, %rd38;
	ld.global.f32 	%f73, [%rd39];
	add.f32 	%f84, %f84, %f73;
	add.s32 	%r37, %r37, %r24;
	add.s32 	%r36, %r36, 1;
	setp.ne.s32 	%p10, %r36, 0;
	@%p10 bra 	$L__BB0_13;
$L__BB0_14:
	cvt.rn.f32.s32 	%f74, %r23;
	div.rn.f32 	%f75, %f84, %f74;
	cvta.to.global.u64 	%rd40, %rd2;
	mul.wide.s32 	%rd41, %r1, 4;
	add.s64 	%rd42, %rd40, %rd41;
	st.global.f32 	[%rd42], %f75;
$L__BB0_15:
	ret;

}
	// .globl	_Z8std_colsPKfS0_Pfii
.visible .entry _Z8std_colsPKfS0_Pfii(
	.param .u64 .ptr .align 1 _Z8std_colsPKfS0_Pfii_param_0,
	.param .u64 .ptr .align 1 _Z8std_colsPKfS0_Pfii_param_1,
	.param .u64 .ptr .align 1 _Z8std_colsPKfS0_Pfii_param_2,
	.param .u32 _Z8std_colsPKfS0_Pfii_param_3,
	.param .u32 _Z8std_colsPKfS0_Pfii_param_4
)
{
	.reg .pred 	%p<11>;
	.reg .b32 	%r<38>;
	.reg .b32 	%f<116>;
	.reg .b64 	%rd<47>;

	ld.param.u64 	%rd4, [_Z8std_colsPKfS0_Pfii_param_0];
	ld.param.u64 	%rd2, [_Z8std_colsPKfS0_Pfii_param_1];
	ld.param.u64 	%rd3, [_Z8std_colsPKfS0_Pfii_param_2];
	ld.param.u32 	%r23, [_Z8std_colsPKfS0_Pfii_param_3];
	ld.param.u32 	%r24, [_Z8std_colsPKfS0_Pfii_param_4];
	cvta.to.global.u64 	%rd1, %rd4;
	mov.u32 	%r25, %ctaid.x;
	mov.u32 	%r26, %ntid.x;
	mov.u32 	%r27, %tid.x;
	mad.lo.s32 	%r1, %r25, %r26, %r27;
	setp.ge.s32 	%p1, %r1, %r24;
	@%p1 bra 	$L__BB1_15;
	setp.lt.s32 	%p2, %r23, 1;
	mov.f32 	%f115, 0f00000000;
	@%p2 bra 	$L__BB1_14;
	cvta.to.global.u64 	%rd5, %rd2;
	mul.wide.s32 	%rd6, %r1, 4;
	add.s64 	%rd7, %rd5, %rd6;
	ld.global.f32 	%f1, [%rd7];
	and.b32  	%r2, %r23, 15;
	setp.lt.u32 	%p3, %r23, 16;
	mov.f32 	%f115, 0f00000000;
	mov.b32 	%r34, 0;
	@%p3 bra 	$L__BB1_5;
	and.b32  	%r34, %r23, 2147483632;
	neg.s32 	%r32, %r34;
	shl.b32 	%r5, %r24, 4;
	mov.f32 	%f115, 0f00000000;
	mul.wide.s32 	%rd10, %r24, 4;
	mov.u32 	%r31, %r1;
$L__BB1_4:
	.pragma "nounroll";
	mul.wide.s32 	%rd8, %r31, 4;
	add.s64 	%rd9, %rd1, %rd8;
	ld.global.f32 	%f19, [%rd9];
	sub.f32 	%f20, %f19, %f1;
	fma.rn.f32 	%f21, %f20, %f20, %f115;
	add.s64 	%rd11, %rd9, %rd10;
	ld.global.f32 	%f22, [%rd11];
	sub.f32 	%f23, %f22, %f1;
	fma.rn.f32 	%f24, %f23, %f23, %f21;
	add.s64 	%rd12, %rd11, %rd10;
	ld.global.f32 	%f25, [%rd12];
	sub.f32 	%f26, %f25, %f1;
	fma.rn.f32 	%f27, %f26, %f26, %f24;
	add.s64 	%rd13, %rd12, %rd10;
	ld.global.f32 	%f28, [%rd13];
	sub.f32 	%f29, %f28, %f1;
	fma.rn.f32 	%f30, %f29, %f29, %f27;
	add.s64 	%rd14, %rd13, %rd10;
	ld.global.f32 	%f31, [%rd14];
	sub.f32 	%f32, %f31, %f1;
	fma.rn.f32 	%f33, %f32, %f32, %f30;
	add.s64 	%rd15, %rd14, %rd10;
	ld.global.f32 	%f34, [%rd15];
	sub.f32 	%f35, %f34, %f1;
	fma.rn.f32 	%f36, %f35, %f35, %f33;
	add.s64 	%rd16, %rd15, %rd10;
	ld.global.f32 	%f37, [%rd16];
	sub.f32 	%f38, %f37, %f1;
	fma.rn.f32 	%f39, %f38, %f38, %f36;
	add.s64 	%rd17, %rd16, %rd10;
	ld.global.f32 	%f40, [%rd17];
	sub.f32 	%f41, %f40, %f1;
	fma.rn.f32 	%f42, %f41, %f41, %f39;
	add.s64 	%rd18, %rd17, %rd10;
	ld.global.f32 	%f43, [%rd18];
	sub.f32 	%f44, %f43, %f1;
	fma.rn.f32 	%f45, %f44, %f44, %f42;
	add.s64 	%rd19, %rd18, %rd10;
	ld.global.f32 	%f46, [%rd19];
	sub.f32 	%f47, %f46, %f1;
	fma.rn.f32 	%f48, %f47, %f47, %f45;
	add.s64 	%rd20, %rd19, %rd10;
	ld.global.f32 	%f49, [%rd20];
	sub.f32 	%f50, %f49, %f1;
	fma.rn.f32 	%f51, %f50, %f50, %f48;
	add.s64 	%rd21, %rd20, %rd10;
	ld.global.f32 	%f52, [%rd21];
	sub.f32 	%f53, %f52, %f1;
	fma.rn.f32 	%f54, %f53, %f53, %f51;
	add.s64 	%rd22, %rd21, %rd10;
	ld.global.f32 	%f55, [%rd22];
	sub.f32 	%f56, %f55, %f1;
	fma.rn.f32 	%f57, %f56, %f56, %f54;
	add.s64 	%rd23, %rd22, %rd10;
	ld.global.f32 	%f58, [%rd23];
	sub.f32 	%f59, %f58, %f1;
	fma.rn.f32 	%f60, %f59, %f59, %f57;
	add.s64 	%rd24, %rd23, %rd10;
	ld.global.f32 	%f61, [%rd24];
	sub.f32 	%f62, %f61, %f1;
	fma.rn.f32 	%f63, %f62, %f62, %f60;
	add.s64 	%rd25, %rd24, %rd10;
	ld.global.f32 	%f64, [%rd25];
	sub.f32 	%f65, %f64, %f1;
	fma.rn.f32 	%f115, %f65, %f65, %f63;
	add.s32 	%r32, %r32, 16;
	add.s32 	%r31, %r31, %r5;
	setp.ne.s32 	%p4, %r32, 0;
	@%p4 bra 	$L__BB1_4;
$L__BB1_5:
	setp.eq.s32 	%p5, %r2, 0;
	@%p5 bra 	$L__BB1_14;
	and.b32  	%r11, %r23, 7;
	setp.lt.u32 	%p6, %r2, 8;
	@%p6 bra 	$L__BB1_8;
	mad.lo.s32 	%r29, %r34, %r24, %r1;
	mul.wide.s32 	%rd26, %r29, 4;
	add.s64 	%rd27, %rd1, %rd26;
	ld.global.f32 	%f67, [%rd27];
	sub.f32 	%f68, %f67, %f1;
	fma.rn.f32 	%f69, %f68, %f68, %f115;
	mul.wide.s32 	%rd28, %r24, 4;
	add.s64 	%rd29, %rd27, %rd28;
	ld.global.f32 	%f70, [%rd29];
	sub.f32 	%f71, %f70, %f1;
	fma.rn.f32 	%f72, %f71, %f71, %f69;
	add.s64 	%rd30, %rd29, %rd28;
	ld.global.f32 	%f73, [%rd30];
	sub.f32 	%f74, %f73, %f1;
	fma.rn.f32 	%f75, %f74, %f74, %f72;
	add.s64 	%rd31, %rd30, %rd28;
	ld.global.f32 	%f76, [%rd31];
	sub.f32 	%f77, %f76, %f1;
	fma.rn.f32 	%f78, %f77, %f77, %f75;
	add.s64 	%rd32, %rd31, %rd28;
	ld.global.f32 	%f79, [%rd32];
	sub.f32 	%f80, %f79, %f1;
	fma.rn.f32 	%f81, %f80, %f80, %f78;
	add.s64 	%rd33, %rd32, %rd28;
	ld.global.f32 	%f82, [%rd33];
	sub.f32 	%f83, %f82, %f1;
	fma.rn.f32 	%f84, %f83, %f83, %f81;
	add.s64 	%rd34, %rd33, %rd28;
	ld.global.f32 	%f85, [%rd34];
	sub.f32 	%f86, %f85, %f1;
	fma.rn.f32 	%f87, %f86, %f86, %f84;
	add.s64 	%rd35, %rd34, %rd28;
	ld.global.f32 	%f88, [%rd35];
	sub.f32 	%f89, %f88, %f1;
	fma.rn.f32 	%f115, %f89, %f89, %f87;
	add.s32 	%r34, %r34, 8;
$L__BB1_8:
	setp.eq.s32 	%p7, %r11, 0;
	@%p7 bra 	$L__BB1_14;
	and.b32  	%r14, %r23, 3;
	setp.lt.u32 	%p8, %r11, 4;
	@%p8 bra 	$L__BB1_11;
	mad.lo.s32 	%r30, %r34, %r24, %r1;
	mul.wide.s32 	%rd36, %r30, 4;
	add.s64 	%rd37, %rd1, %rd36;
	ld.global.f32 	%f91, [%rd37];
	sub.f32 	%f92, %f91, %f1;
	fma.rn.f32 	%f93, %f92, %f92, %f115;
	mul.wide.s32 	%rd38, %r24, 4;
	add.s64 	%rd39, %rd37, %rd38;
	ld.global.f32 	%f94, [%rd39];
	sub.f32 	%f95, %f94, %f1;
	fma.rn.f32 	%f96, %f95, %f95, %f93;
	add.s64 	%rd40, %rd39, %rd38;
	ld.global.f32 	%f97, [%rd40];
	sub.f32 	%f98, %f97, %f1;
	fma.rn.f32 	%f99, %f98, %f98, %f96;
	add.s64 	%rd41, %rd40, %rd38;
	ld.global.f32 	%f100, [%rd41];
	sub.f32 	%f101, %f100, %f1;
	fma.rn.f32 	%f115, %f101, %f101, %f99;
	add.s32 	%r34, %r34, 4;
$L__BB1_11:
	setp.eq.s32 	%p9, %r14, 0;
	@%p9 bra 	$L__BB1_14;
	mad.lo.s32 	%r37, %r34, %r24, %r1;
	neg.s32 	%r36, %r14;
$L__BB1_13:
	.pragma "nounroll";
	mul.wide.s32 	%rd42, %r37, 4;
	add.s64 	%rd43, %rd1, %rd42;
	ld.global.f32 	%f102, [%rd43];
	sub.f32 	%f103, %f102, %f1;
	fma.rn.f32 	%f115, %f103, %f103, %f115;
	add.s32 	%r37, %r37, %r24;
	add.s32 	%r36, %r36, 1;
	setp.ne.s32 	%p10, %r36, 0;
	@%p10 bra 	$L__BB1_13;
$L__BB1_14:
	cvt.rn.f32.s32 	%f104, %r23;
	div.rn.f32 	%f105, %f115, %f104;
	sqrt.rn.f32 	%f106, %f105;
	cvta.to.global.u64 	%rd44, %rd3;
	mul.wide.s32 	%rd45, %r1, 4;
	add.s64 	%rd46, %rd44, %rd45;
	st.global.f32 	[%rd46], %f106;
$L__BB1_15:
	ret;

}
	// .globl	_Z14normalize_colsPfPKfS1_ii
.visible .entry _Z14normalize_colsPfPKfS1_ii(
	.param .u64 .ptr .align 1 _Z14normalize_colsPfPKfS1_ii_param_0,
	.param .u64 .ptr .align 1 _Z14normalize_colsPfPKfS1_ii_param_1,
	.param .u64 .ptr .align 1 _Z14normalize_colsPfPKfS1_ii_param_2,
	.param .u32 _Z14normalize_colsPfPKfS1_ii_param_3,
	.param .u32 _Z14normalize_colsPfPKfS1_ii_param_4
)
{
	.reg .pred 	%p<4>;
	.reg .b32 	%r<12>;
	.reg .b32 	%f<6>;
	.reg .b64 	%rd<12>;

	ld.param.u64 	%rd1, [_Z14normalize_colsPfPKfS1_ii_param_0];
	ld.param.u64 	%rd2, [_Z14normalize_colsPfPKfS1_ii_param_1];
	ld.param.u64 	%rd3, [_Z14normalize_colsPfPKfS1_ii_param_2];
	ld.param.u32 	%r4, [_Z14normalize_colsPfPKfS1_ii_param_3];
	ld.param.u32 	%r3, [_Z14normalize_colsPfPKfS1_ii_param_4];
	mov.u32 	%r5, %ctaid.x;
	mov.u32 	%r6, %ntid.x;
	mov.u32 	%r7, %tid.x;
	mad.lo.s32 	%r1, %r5, %r6, %r7;
	mov.u32 	%r8, %ctaid.y;
	mov.u32 	%r9, %ntid.y;
	mov.u32 	%r10, %tid.y;
	mad.lo.s32 	%r2, %r8, %r9, %r10;
	setp.ge.s32 	%p1, %r2, %r4;
	setp.ge.s32 	%p2, %r1, %r3;
	or.pred  	%p3, %p1, %p2;
	@%p3 bra 	$L__BB2_2;
	cvta.to.global.u64 	%rd4, %rd1;
	cvta.to.global.u64 	%rd5, %rd2;
	cvta.to.global.u64 	%rd6, %rd3;
	mad.lo.s32 	%r11, %r3, %r2, %r1;
	mul.wide.s32 	%rd7, %r11, 4;
	add.s64 	%rd8, %rd4, %rd7;
	ld.global.f32 	%f1, [%rd8];
	mul.wide.s32 	%rd9, %r1, 4;
	add.s64 	%rd10, %rd5, %rd9;
	ld.global.f32 	%f2, [%rd10];
	sub.f32 	%f3, %f1, %f2;
	add.s64 	%rd11, %rd6, %rd9;
	ld.global.f32 	%f4, [%rd11];
	div.rn.f32 	%f5, %f3, %f4;
	st.global.f32 	[%rd8], %f5;
$L__BB2_2:
	ret;

}


// ===== COMPILED SASS (sm_100) =====

	.target	sm_100

	.elftype	@"ET_EXEC"


//--------------------- .note.nv.tkinfo           --------------------------
	.section	.note.nv.tkinfo,"",@"SHT_NOTE"
	.sectionflags	@"SHF_NOTE_NV_TKINFO"
	.tkinfo
        /*0018*/ 	.word	0x00000002
        /*0030*/ 	.string	""
        /*0030*/ 	.string	"ptxas"
        /*0030*/ 	.string	"Cuda compilation tools, release 13.0, V13.0.88"
        /*0030*/ 	.string	"Build cuda_13.0.r13.0/compiler.36424714_0"
        /*0030*/ 	.string	"-arch sm_100 -m 64 "



//--------------------- .note.nv.cuinfo           --------------------------
	.section	.note.nv.cuinfo,"",@"SHT_NOTE"
	.sectionflags	@"SHF_NOTE_NV_CUINFO"
        /*0018*/ 	.short	0x0002
        /*001a*/ 	.short	0x0064
        /*001c*/ 	.short	0x0082
	.zero		2


//--------------------- .nv.info                  --------------------------
	.section	.nv.info,"",@"SHT_CUDA_INFO"
	.align	4


	//----- nvinfo : EIATTR_REGCOUNT
	.align		4
        /*0000*/ 	.byte	0x04, 0x2f
        /*0002*/ 	.short	(.L_1 - .L_0)
	.align		4
.L_0:
        /*0004*/ 	.word	index@(_Z9mean_colsPKfPfii)
        /*0008*/ 	.word	0x00000020


	//----- nvinfo : EIATTR_FRAME_SIZE
	.align		4
.L_1:
        /*000c*/ 	.byte	0x04, 0x11
        /*000e*/ 	.short	(.L_3 - .L_2)
	.align		4
.L_2:
        /*0010*/ 	.word	index@($__internal_3_$__cuda_sm3x_div_rn_noftz_f32_slowpath)
        /*0014*/ 	.word	0x00000000


	//----- nvinfo : EIATTR_FRAME_SIZE
	.align		4
.L_3:
        /*0018*/ 	.byte	0x04, 0x11
        /*001a*/ 	.short	(.L_5 - .L_4)
	.align		4
.L_4:
        /*001c*/ 	.word	index@(_Z9mean_colsPKfPfii)
        /*0020*/ 	.word	0x00000000


	//----- nvinfo : EIATTR_REGCOUNT
	.align		4
.L_5:
        /*0024*/ 	.byte	0x04, 0x2f
        /*0026*/ 	.short	(.L_7 - .L_6)
	.align		4
.L_6:
        /*0028*/ 	.word	index@(_Z8std_colsPKfS0_Pfii)
        /*002c*/ 	.word	0x00000020


	//----- nvinfo : EIATTR_FRAME_SIZE
	.align		4
.L_7:
        /*0030*/ 	.byte	0x04, 0x11
        /*0032*/ 	.short	(.L_9 - .L_8)
	.align		4
.L_8:
        /*0034*/ 	.word	index@($__internal_2_$__cuda_sm3x_div_rn_noftz_f32_slowpath)
        /*0038*/ 	.word	0x00000000


	//----- nvinfo : EIATTR_FRAME_SIZE
	.align		4
.L_9:
        /*003c*/ 	.byte	0x04, 0x11
        /*003e*/ 	.short	(.L_11 - .L_10)
	.align		4
.L_10:
        /*0040*/ 	.word	index@($__internal_1_$__cuda_sm20_sqrt_rn_f32_slowpath)
        /*0044*/ 	.word	0x00000000


	//----- nvinfo : EIATTR_FRAME_SIZE
	.align		4
.L_11:
        /*0048*/ 	.byte	0x04, 0x11
        /*004a*/ 	.short	(.L_13 - .L_12)
	.align		4
.L_12:
        /*004c*/ 	.word	index@(_Z8std_colsPKfS0_Pfii)
        /*0050*/ 	.word	0x00000000


	//----- nvinfo : EIATTR_REGCOUNT
	.align		4
.L_13:
        /*0054*/ 	.byte	0x04, 0x2f
        /*0056*/ 	.short	(.L_15 - .L_14)
	.align		4
.L_14:
        /*0058*/ 	.word	index@(_Z14normalize_colsPfPKfS1_ii)
        /*005c*/ 	.word	0x00000010


	//----- nvinfo : EIATTR_FRAME_SIZE
	.align		4
.L_15:
        /*0060*/ 	.byte	0x04, 0x11
        /*0062*/ 	.short	(.L_17 - .L_16)
	.align		4
.L_16:
        /*0064*/ 	.word	index@($__internal_0_$__cuda_sm3x_div_rn_noftz_f32_slowpath)
        /*0068*/ 	.word	0x00000000


	//----- nvinfo : EIATTR_FRAME_SIZE
	.align		4
.L_17:
        /*006c*/ 	.byte	0x04, 0x11
        /*006e*/ 	.short	(.L_19 - .L_18)
	.align		4
.L_18:
        /*0070*/ 	.word	index@(_Z14normalize_colsPfPKfS1_ii)
        /*0074*/ 	.word	0x00000000


	//----- nvinfo : EIATTR_MIN_STACK_SIZE
	.align		4
.L_19:
        /*0078*/ 	.byte	0x04, 0x12
        /*007a*/ 	.short	(.L_21 - .L_20)
	.align		4
.L_20:
        /*007c*/ 	.word	index@(_Z14normalize_colsPfPKfS1_ii)
        /*0080*/ 	.word	0x00000000


	//----- nvinfo : EIATTR_MIN_STACK_SIZE
	.align		4
.L_21:
        /*0084*/ 	.byte	0x04, 0x12
        /*0086*/ 	.short	(.L_23 - .L_22)
	.align		4
.L_22:
        /*0088*/ 	.word	index@(_Z8std_colsPKfS0_Pfii)
        /*008c*/ 	.word	0x00000000


	//----- nvinfo : EIATTR_MIN_STACK_SIZE
	.align		4
.L_23:
        /*0090*/ 	.byte	0x04, 0x12
        /*0092*/ 	.short	(.L_25 - .L_24)
	.align		4
.L_24:
        /*0094*/ 	.word	index@(_Z9mean_colsPKfPfii)
        /*0098*/ 	.word	0x00000000
.L_25:


//--------------------- .nv.compat                --------------------------
	.section	.nv.compat,"",@"SHT_CUDA_COMPAT_INFO"
	.align	4
        /*0000*/ 	.byte	0x02, 0x09, 0x00, 0x00, 0x02, 0x02, 0x01, 0x00, 0x02, 0x05, 0x05, 0x00, 0x03, 0x07, 0x01, 0x01
        /*0010*/ 	.byte	0x02, 0x03, 0x00, 0x00, 0x02, 0x06, 0x01, 0x00, 0x04, 0x0b, 0x08, 0x00, 0x01, 0x00, 0x00, 0x00
        /*0020*/ 	.byte	0x00, 0x00, 0x00, 0x00


//--------------------- .nv.info._Z14normalize_colsPfPKfS1_ii --------------------------
	.section	.nv.info._Z14normalize_colsPfPKfS1_ii,"",@"SHT_CUDA_INFO"
	.sectionflags	@""
	.align	4


	//----- nvinfo : EIATTR_CUDA_API_VERSION
	.align		4
        /*0000*/ 	.byte	0x04, 0x37
        /*0002*/ 	.short	(.L_27 - .L_26)
.L_26:
        /*0004*/ 	.word	0x00000082


	//----- nvinfo : EIATTR_KPARAM_INFO
	.align		4
.L_27:
        /*0008*/ 	.byte	0x04, 0x17
        /*000a*/ 	.short	(.L_29 - .L_28)
.L_28:
        /*000c*/ 	.word	0x00000000
        /*0010*/ 	.short	0x0004
        /*0012*/ 	.short	0x001c
        /*0014*/ 	.byte	0x00, 0xf0, 0x11, 0x00


	//----- nvinfo : EIATTR_KPARAM_INFO
	.align		4
.L_29:
        /*0018*/ 	.byte	0x04, 0x17
        /*001a*/ 	.short	(.L_31 - .L_30)
.L_30:
        /*001c*/ 	.word	0x00000000
        /*0020*/ 	.short	0x0003
        /*0022*/ 	.short	0x0018
        /*0024*/ 	.byte	0x00, 0xf0, 0x11, 0x00


	//----- nvinfo : EIATTR_KPARAM_INFO
	.align		4
.L_31:
        /*0028*/ 	.byte	0x04, 0x17
        /*002a*/ 	.short	(.L_33 - .L_32)
.L_32:
        /*002c*/ 	.word	0x00000000
        /*0030*/ 	.short	0x0002
        /*0032*/ 	.short	0x0010
        /*0034*/ 	.byte	0x00, 0xf5, 0x21, 0x00


	//----- nvinfo : EIATTR_KPARAM_INFO
	.align		4
.L_33:
        /*0038*/ 	.byte	0x04, 0x17
        /*003a*/ 	.short	(.L_35 - .L_34)
.L_34:
        /*003c*/ 	.word	0x00000000
        /*0040*/ 	.short	0x0001
        /*0042*/ 	.short	0x0008
        /*0044*/ 	.byte	0x00, 0xf5, 0x21, 0x00


	//----- nvinfo : EIATTR_KPARAM_INFO
	.align		4
.L_35:
        /*0048*/ 	.byte	0x04, 0x17
        /*004a*/ 	.short	(.L_37 - .L_36)
.L_36:
        /*004c*/ 	.word	0x00000000
        /*0050*/ 	.short	0x0000
        /*0052*/ 	.short	0x0000
        /*0054*/ 	.byte	0x00, 0xf5, 0x21, 0x00


	//----- nvinfo : EIATTR_SPARSE_MMA_MASK
	.align		4
.L_37:
        /*0058*/ 	.byte	0x03, 0x50
        /*005a*/ 	.short	0x0000


	//----- nvinfo : EIATTR_MAXREG_COUNT
	.align		4
        /*005c*/ 	.byte	0x03, 0x1b
        /*005e*/ 	.short	0x00ff


	//----- nvinfo : EIATTR_MERCURY_ISA_VERSION
	.align		4
        /*0060*/ 	.byte	0x03, 0x5f
        /*0062*/ 	.short	0x0101


	//----- nvinfo : EIATTR_VRC_CTA_INIT_COUNT
	.align		4
        /*0064*/ 	.byte	0x02, 0x4a
	.zero		1
	.zero		1


	//----- nvinfo : EIATTR_EXIT_INSTR_OFFSETS
	.align		4
        /*0068*/ 	.byte	0x04, 0x1c
        /*006a*/ 	.short	(.L_39 - .L_38)


	//   ....[0]....
.L_38:
        /*006c*/ 	.word	0x000000c0


	//   ....[1]....
        /*0070*/ 	.word	0x00000270


	//----- nvinfo : EIATTR_CRS_STACK_SIZE
	.align		4
.L_39:
        /*0074*/ 	.byte	0x04, 0x1e
        /*0076*/ 	.short	(.L_41 - .L_40)
.L_40:
        /*0078*/ 	.word	0x00000000


	//----- nvinfo : EIATTR_CBANK_PARAM_SIZE
	.align		4
.L_41:
        /*007c*/ 	.byte	0x03, 0x19
        /*007e*/ 	.short	0x0020


	//----- nvinfo : EIATTR_PARAM_CBANK
	.align		4
        /*0080*/ 	.byte	0x04, 0x0a
        /*0082*/ 	.short	(.L_43 - .L_42)
	.align		4
.L_42:
        /*0084*/ 	.word	index@(.nv.constant0._Z14normalize_colsPfPKfS1_ii)
        /*0088*/ 	.short	0x0380
        /*008a*/ 	.short	0x0020


	//----- nvinfo : EIATTR_SW_WAR
	.align		4
.L_43:
        /*008c*/ 	.byte	0x04, 0x36
        /*008e*/ 	.short	(.L_45 - .L_44)
.L_44:
        /*0090*/ 	.word	0x00000008
.L_45:


//--------------------- .nv.info._Z8std_colsPKfS0_Pfii --------------------------
	.section	.nv.info._Z8std_colsPKfS0_Pfii,"",@"SHT_CUDA_INFO"
	.sectionflags	@""
	.align	4


	//----- nvinfo : EIATTR_CUDA_API_VERSION
	.align		4
        /*0000*/ 	.byte	0x04, 0x37
        /*0002*/ 	.short	(.L_47 - .L_46)
.L_46:
        /*0004*/ 	.word	0x00000082


	//----- nvinfo : EIATTR_KPARAM_INFO
	.align		4
.L_47:
        /*0008*/ 	.byte	0x04, 0x17
        /*000a*/ 	.short	(.L_49 - .L_48)
.L_48:
        /*000c*/ 	.word	0x00000000
        /*0010*/ 	.short	0x0004
        /*0012*/ 	.short	0x001c
        /*0014*/ 	.byte	0x00, 0xf0, 0x11, 0x00


	//----- nvinfo : EIATTR_KPARAM_INFO
	.align		4
.L_49:
        /*0018*/ 	.byte	0x04, 0x17
        /*001a*/ 	.short	(.L_51 - .L_50)
.L_50:
        /*001c*/ 	.word	0x00000000
        /*0020*/ 	.short	0x0003
        /*0022*/ 	.short	0x0018
        /*0024*/ 	.byte	0x00, 0xf0, 0x11, 0x00


	//----- nvinfo : EIATTR_KPARAM_INFO
	.align		4
.L_51:
        /*0028*/ 	.byte	0x04, 0x17
        /*002a*/ 	.short	(.L_53 - .L_52)
.L_52:
        /*002c*/ 	.word	0x00000000
        /*0030*/ 	.short	0x0002
        /*0032*/ 	.short	0x0010
        /*0034*/ 	.byte	0x00, 0xf5, 0x21, 0x00


	//----- nvinfo : EIATTR_KPARAM_INFO
	.align		4
.L_53:
        /*0038*/ 	.byte	0x04, 0x17
        /*003a*/ 	.short	(.L_55 - .L_54)
.L_54:
        /*003c*/ 	.word	0x00000000
        /*0040*/ 	.short	0x0001
        /*0042*/ 	.short	0x0008
        /*0044*/ 	.byte	0x00, 0xf5, 0x21, 0x00


	//----- nvinfo : EIATTR_KPARAM_INFO
	.align		4
.L_55:
        /*0048*/ 	.byte	0x04, 0x17
        /*004a*/ 	.short	(.L_57 - .L_56)
.L_56:
        /*004c*/ 	.word	0x00000000
        /*0050*/ 	.short	0x0000
        /*0052*/ 	.short	0x0000
        /*0054*/ 	.byte	0x00, 0xf5, 0x21, 0x00


	//----- nvinfo : EIATTR_SPARSE_MMA_MASK
	.align		4
.L_57:
        /*0058*/ 	.byte	0x03, 0x50
        /*005a*/ 	.short	0x0000


	//----- nvinfo : EIATTR_MAXREG_COUNT
	.align		4
        /*005c*/ 	.byte	0x03, 0x1b
        /*005e*/ 	.short	0x00ff


	//----- nvinfo : EIATTR_MERCURY_ISA_VERSION
	.align		4
        /*0060*/ 	.byte	0x03, 0x5f
        /*0062*/ 	.short	0x0101


	//----- nvinfo : EIATTR_VRC_CTA_INIT_COUNT
	.align		4
        /*0064*/ 	.byte	0x02, 0x4a
	.zero		1
	.zero		1


	//----- nvinfo : EIATTR_EXIT_INSTR_OFFSETS
	.align		4
        /*0068*/ 	.byte	0x04, 0x1c
        /*006a*/ 	.short	(.L_59 - .L_58)


	//   ....[0]....
.L_58:
        /*006c*/ 	.word	0x00000070


	//   ....[1]....
        /*0070*/ 	.word	0x00000c90


	//----- nvinfo : EIATTR_CRS_STACK_SIZE
	.align		4
.L_59:
        /*0074*/ 	.byte	0x04, 0x1e
        /*0076*/ 	.short	(.L_61 - .L_60)
.L_60:
        /*0078*/ 	.word	0x00000000


	//----- nvinfo : EIATTR_CBANK_PARAM_SIZE
	.align		4
.L_61:
        /*007c*/ 	.byte	0x03, 0x19
        /*007e*/ 	.short	0x0020


	//----- nvinfo : EIATTR_PARAM_CBANK
	.align		4
        /*0080*/ 	.byte	0x04, 0x0a
        /*0082*/ 	.short	(.L_63 - .L_62)
	.align		4
.L_62:
        /*0084*/ 	.word	index@(.nv.constant0._Z8std_colsPKfS0_Pfii)
        /*0088*/ 	.short	0x0380
        /*008a*/ 	.short	0x0020


	//----- nvinfo : EIATTR_SW_WAR
	.align		4
.L_63:
        /*008c*/ 	.byte	0x04, 0x36
        /*008e*/ 	.short	(.L_65 - .L_64)
.L_64:
        /*0090*/ 	.word	0x00000008
.L_65:


//--------------------- .nv.info._Z9mean_colsPKfPfii --------------------------
	.section	.nv.info._Z9mean_colsPKfPfii,"",@"SHT_CUDA_INFO"
	.sectionflags	@""
	.align	4


	//----- nvinfo : EIATTR_CUDA_API_VERSION
	.align		4
        /*0000*/ 	.byte	0x04, 0x37
        /*0002*/ 	.short	(.L_67 - .L_66)
.L_66:
        /*0004*/ 	.word	0x00000082


	//----- nvinfo : EIATTR_KPARAM_INFO
	.align		4
.L_67:
        /*0008*/ 	.byte	0x04, 0x17
        /*000a*/ 	.short	(.L_69 - .L_68)
.L_68:
        /*000c*/ 	.word	0x00000000
        /*0010*/ 	.short	0x0003
        /*0012*/ 	.short	0x0014
        /*0014*/ 	.byte	0x00, 0xf0, 0x11, 0x00


	//----- nvinfo : EIATTR_KPARAM_INFO
	.align		4
.L_69:
        /*0018*/ 	.byte	0x04, 0x17
        /*001a*/ 	.short	(.L_71 - .L_70)
.L_70:
        /*001c*/ 	.word	0x00000000
        /*0020*/ 	.short	0x0002
        /*0022*/ 	.short	0x0010
        /*0024*/ 	.byte	0x00, 0xf0, 0x11, 0x00


	//----- nvinfo : EIATTR_KPARAM_INFO
	.align		4
.L_71:
        /*0028*/ 	.byte	0x04, 0x17
        /*002a*/ 	.short	(.L_73 - .L_72)
.L_72:
        /*002c*/ 	.word	0x00000000
        /*0030*/ 	.short	0x0001
        /*0032*/ 	.short	0x0008
        /*0034*/ 	.byte	0x00, 0xf5, 0x21, 0x00


	//----- nvinfo : EIATTR_KPARAM_INFO
	.align		4
.L_73:
        /*0038*/ 	.byte	0x04, 0x17
        /*003a*/ 	.short	(.L_75 - .L_74)
.L_74:
        /*003c*/ 	.word	0x00000000
        /*0040*/ 	.short	0x0000
        /*0042*/ 	.short	0x0000
        /*0044*/ 	.byte	0x00, 0xf5, 0x21, 0x00


	//----- nvinfo : EIATTR_SPARSE_MMA_MASK
	.align		4
.L_75:
        /*0048*/ 	.byte	0x03, 0x50
        /*004a*/ 	.short	0x0000


	//----- nvinfo : EIATTR_MAXREG_COUNT
	.align		4
        /*004c*/ 	.byte	0x03, 0x1b
        /*004e*/ 	.short	0x00ff


	//----- nvinfo : EIATTR_MERCURY_ISA_VERSION
	.align		4
        /*0050*/ 	.byte	0x03, 0x5f
        /*0052*/ 	.short	0x0101


	//----- nvinfo : EIATTR_VRC_CTA_INIT_COUNT
	.align		4
        /*0054*/ 	.byte	0x02, 0x4a
	.zero		1
	.zero		1


	//----- nvinfo : EIATTR_EXIT_INSTR_OFFSETS
	.align		4
        /*0058*/ 	.byte	0x04, 0x1c
        /*005a*/ 	.short	(.L_77 - .L_76)


	//   ....[0]....
.L_76:
        /*005c*/ 	.word	0x00000070


	//   ....[1]....
        /*0060*/ 	.word	0x000009d0


	//----- nvinfo : EIATTR_CRS_STACK_SIZE
	.align		4
.L_77:
        /*0064*/ 	.byte	0x04, 0x1e
        /*0066*/ 	.short	(.L_79 - .L_78)
.L_78:
        /*0068*/ 	.word	0x00000000


	//----- nvinfo : EIATTR_CBANK_PARAM_SIZE
	.align		4
.L_79:
        /*006c*/ 	.byte	0x03, 0x19
        /*006e*/ 	.short	0x0018


	//----- nvinfo : EIATTR_PARAM_CBANK
	.align		4
        /*0070*/ 	.byte	0x04, 0x0a
        /*0072*/ 	.short	(.L_81 - .L_80)
	.align		4
.L_80:
        /*0074*/ 	.word	index@(.nv.constant0._Z9mean_colsPKfPfii)
        /*0078*/ 	.short	0x0380
        /*007a*/ 	.short	0x0018


	//----- nvinfo : EIATTR_SW_WAR
	.align		4
.L_81:
        /*007c*/ 	.byte	0x04, 0x36
        /*007e*/ 	.short	(.L_83 - .L_82)
.L_82:
        /*0080*/ 	.word	0x00000008
.L_83:


//--------------------- .nv.callgraph             --------------------------
	.section	.nv.callgraph,"",@"SHT_CUDA_CALLGRAPH"
	.align	4
	.sectionentsize	8
	.align		4
        /*0000*/ 	.word	0x00000000
	.align		4
        /*0004*/ 	.word	0xffffffff
	.align		4
        /*0008*/ 	.word	0x00000000
	.align		4
        /*000c*/ 	.word	0xfffffffe
	.align		4
        /*0010*/ 	.word	0x00000000
	.align		4
        /*0014*/ 	.word	0xfffffffd
	.align		4
        /*0018*/ 	.word	0x00000000
	.align		4
        /*001c*/ 	.word	0xfffffffc


//--------------------- .text._Z14normalize_colsPfPKfS1_ii --------------------------
	.section	.text._Z14normalize_colsPfPKfS1_ii,"ax",@progbits
	.align	128
        .global         _Z14normalize_colsPfPKfS1_ii
        .type           _Z14normalize_colsPfPKfS1_ii,@function
        .size           _Z14normalize_colsPfPKfS1_ii,(.L_x_58 - _Z14normalize_colsPfPKfS1_ii)
        .other          _Z14normalize_colsPfPKfS1_ii,@"STO_CUDA_ENTRY STV_DEFAULT"
_Z14normalize_colsPfPKfS1_ii:
.text._Z14normalize_colsPfPKfS1_ii:
[----:B------:R-:W-:Y:S01]  /*0000*/  LDC R1, c[0x0][0x37c] ;  /* 0x0000df00ff017b82 */ /* 0x000fe20000000800 */
[----:B------:R-:W0:Y:S07]  /*0010*/  S2R R0, SR_TID.X ;  /* 0x0000000000007919 */ /* 0x000e2e0000002100 */
[----:B------:R-:W0:Y:S01]  /*0020*/  S2UR UR4, SR_CTAID.X ;  /* 0x00000000000479c3 */ /* 0x000e220000002500 */
[----:B------:R-:W1:Y:S01]  /*0030*/  LDCU.64 UR6, c[0x0][0x398] ;  /* 0x00007300ff0677ac */ /* 0x000e620008000a00 */
[----:B------:R-:W2:Y:S06]  /*0040*/  S2R R3, SR_TID.Y ;  /* 0x0000000000037919 */ /* 0x000eac0000002200 */
[----:B------:R-:W0:Y:S08]  /*0050*/  LDC R9, c[0x0][0x360] ;  /* 0x0000d800ff097b82 */ /* 0x000e300000000800 */
[----:B------:R-:W2:Y:S08]  /*0060*/  S2UR UR5, SR_CTAID.Y ;  /* 0x00000000000579c3 */ /* 0x000eb00000002600 */
[----:B------:R-:W2:Y:S01]  /*0070*/  LDC R2, c[0x0][0x364] ;  /* 0x0000d900ff027b82 */ /* 0x000ea20000000800 */
[----:B0-----:R-:W-:-:S05]  /*0080*/  IMAD R9, R9, UR4, R0 ;  /* 0x0000000409097c24 */ /* 0x001fca000f8e0200 */
[----:B-1----:R-:W-:Y:S01]  /*0090*/  ISETP.GE.AND P0, PT, R9, UR7, PT ;  /* 0x0000000709007c0c */ /* 0x002fe2000bf06270 */
[----:B--2---:R-:W-:-:S05]  /*00a0*/  IMAD R0, R2, UR5, R3 ;  /* 0x0000000502007c24 */ /* 0x004fca000f8e0203 */
[----:B------:R-:W-:-:S13]  /*00b0*/  ISETP.GE.OR P0, PT, R0, UR6, P0 ;  /* 0x0000000600007c0c */ /* 0x000fda0008706670 */
[----:B------:R-:W-:Y:S05]  /*00c0*/  @P0 EXIT ;  /* 0x000000000000094d */ /* 0x000fea0003800000 */
[----:B------:R-:W0:Y:S01]  /*00d0*/  LDC.64 R2, c[0x0][0x390] ;  /* 0x0000e400ff027b82 */ /* 0x000e220000000a00 */
[----:B------:R-:W1:Y:S07]  /*00e0*/  LDCU.64 UR4, c[0x0][0x358] ;  /* 0x00006b00ff0477ac */ /* 0x000e6e0008000a00 */
[----:B------:R-:W2:Y:S08]  /*00f0*/  LDC.64 R6, c[0x0][0x388] ;  /* 0x0000e200ff067b82 */ /* 0x000eb00000000a00 */
[----:B------:R-:W3:Y:S01]  /*0100*/  LDC.64 R4, c[0x0][0x380] ;  /* 0x0000e000ff047b82 */ /* 0x000ee20000000a00 */
[----:B0-----:R-:W-:-:S06]  /*0110*/  IMAD.WIDE R2, R9, 0x4, R2 ;  /* 0x0000000409027825 */ /* 0x001fcc00078e0202 */
[----:B-1----:R-:W4:Y:S01]  /*0120*/  LDG.E R3, desc[UR4][R2.64] ;  /* 0x0000000402037981 */ /* 0x002f22000c1e1900 */
[----:B------:R-:W-:Y:S02]  /*0130*/  IMAD R11, R0, UR7, R9 ;  /* 0x00000007000b7c24 */ /* 0x000fe4000f8e0209 */
[----:B--2---:R-:W-:-:S06]  /*0140*/  IMAD.WIDE R6, R9, 0x4, R6 ;  /* 0x0000000409067825 */ /* 0x004fcc00078e0206 */
[----:B------:R-:W2:Y:S01]  /*0150*/  LDG.E R7, desc[UR4][R6.64] ;  /* 0x0000000406077981 */ /* 0x000ea2000c1e1900 */
[----:B---3--:R-:W-:-:S05]  /*0160*/  IMAD.WIDE R4, R11, 0x4, R4 ;  /* 0x000000040b047825 */ /* 0x008fca00078e0204 */
[----:B------:R-:W2:Y:S01]  /*0170*/  LDG.E R0, desc[UR4][R4.64] ;  /* 0x0000000404007981 */ /* 0x000ea2000c1e1900 */
[----:B------:R-:W-:Y:S01]  /*0180*/  BSSY.RECONVERGENT B0, `(.L_x_0) ;  /* 0x000000d000007945 */ /* 0x000fe20003800200 */
[----:B----4-:R-:W0:Y:S01]  /*0190*/  MUFU.RCP R8, R3 ;  /* 0x0000000300087308 */ /* 0x010e220000001000 */
[----:B--2---:R-:W-:Y:S01]  /*01a0*/  FADD R0, R0, -R7 ;  /* 0x8000000700007221 */ /* 0x004fe20000000000 */
[----:B0-----:R-:W-:-:S06]  /*01b0*/  FFMA R9, -R3, R8, 1 ;  /* 0x3f80000003097423 */ /* 0x001fcc0000000108 */
[----:B------:R-:W0:Y:S01]  /*01c0*/  FCHK P0, R0, R3 ;  /* 0x0000000300007302 */ /* 0x000e220000000000 */
[----:B------:R-:W-:-:S04]  /*01d0*/  FFMA R9, R8, R9, R8 ;  /* 0x0000000908097223 */ /* 0x000fc80000000008 */
[----:B------:R-:W-:-:S04]  /*01e0*/  FFMA R2, R0, R9, RZ ;  /* 0x0000000900027223 */ /* 0x000fc800000000ff */
[----:B------:R-:W-:-:S04]  /*01f0*/  FFMA R8, -R3, R2, R0 ;  /* 0x0000000203087223 */ /* 0x000fc80000000100 */
[----:B------:R-:W-:Y:S01]  /*0200*/  FFMA R9, R9, R8, R2 ;  /* 0x0000000809097223 */ /* 0x000fe20000000002 */
[----:B0-----:R-:W-:Y:S06]  /*0210*/  @!P0 BRA `(.L_x_1) ;  /* 0x00000000000c8947 */ /* 0x001fec0003800000 */
[----:B------:R-:W-:-:S07]  /*0220*/  MOV R2, 0x240 ;  /* 0x0000024000027802 */ /* 0x000fce0000000f00 */
[----:B------:R-:W-:Y:S05]  /*0230*/  CALL.REL.NOINC `($__internal_0_$__cuda_sm3x_div_rn_noftz_f32_slowpath) ;  /* 0x0000000000107944 */ /* 0x000fea0003c00000 */
[----:B------:R-:W-:-:S07]  /*0240*/  IMAD.MOV.U32 R9, RZ, RZ, R0 ;  /* 0x000000ffff097224 */ /* 0x000fce00078e0000 */
.L_x_1:
[----:B------:R-:W-:Y:S05]  /*0250*/  BSYNC.RECONVERGENT B0 ;  /* 0x0000000000007941 */ /* 0x000fea0003800200 */
.L_x_0:
[----:B------:R-:W-:Y:S01]  /*0260*/  STG.E desc[UR4][R4.64], R9 ;  /* 0x0000000904007986 */ /* 0x000fe2000c101904 */
[----:B------:R-:W-:Y:S05]  /*0270*/  EXIT ;  /* 0x000000000000794d */ /* 0x000fea0003800000 */
        .weak           $__internal_0_$__cuda_sm3x_div_rn_noftz_f32_slowpath
        .type           $__internal_0_$__cuda_sm3x_div_rn_noftz_f32_slowpath,@function
        .size           $__internal_0_$__cuda_sm3x_div_rn_noftz_f32_slowpath,(.L_x_58 - $__internal_0_$__cuda_sm3x_div_rn_noftz_f32_slowpath)
$__internal_0_$__cuda_sm3x_div_rn_noftz_f32_slowpath:
[--C-:B------:R-:W-:Y:S01]  /*0280*/  SHF.R.U32.HI R7, RZ, 0x17, R3.reuse ;  /* 0x00000017ff077819 */ /* 0x100fe20000011603 */
[----:B------:R-:W-:Y:S01]  /*0290*/  BSSY.RECONVERGENT B1, `(.L_x_2) ;  /* 0x0000064000017945 */ /* 0x000fe20003800200 */
[--C-:B------:R-:W-:Y:S01]  /*02a0*/  SHF.R.U32.HI R6, RZ, 0x17, R0.reuse ;  /* 0x00000017ff067819 */ /* 0x100fe20000011600 */
[----:B------:R-:W-:Y:S01]  /*02b0*/  IMAD.MOV.U32 R8, RZ, RZ, R0 ;  /* 0x000000ffff087224 */ /* 0x000fe200078e0000 */
[----:B------:R-:W-:Y:S01]  /*02c0*/  LOP3.LUT R7, R7, 0xff, RZ, 0xc0, !PT ;  /* 0x000000ff07077812 */ /* 0x000fe200078ec0ff */
[----:B------:R-:W-:Y:S01]  /*02d0*/  IMAD.MOV.U32 R9, RZ, RZ, R3 ;  /* 0x000000ffff097224 */ /* 0x000fe200078e0003 */
[----:B------:R-:W-:-:S03]  /*02e0*/  LOP3.LUT R6, R6, 0xff, RZ, 0xc0, !PT ;  /* 0x000000ff06067812 */ /* 0x000fc600078ec0ff */
[----:B------:R-:W-:Y:S02]  /*02f0*/  VIADD R12, R7, 0xffffffff ;  /* 0xffffffff070c7836 */ /* 0x000fe40000000000 */
[----:B------:R-:W-:-:S03]  /*0300*/  VIADD R11, R6, 0xffffffff ;  /* 0xffffffff060b7836 */ /* 0x000fc60000000000 */
[----:B------:R-:W-:-:S04]  /*0310*/  ISETP.GT.U32.AND P0, PT, R12, 0xfd, PT ;  /* 0x000000fd0c00780c */ /* 0x000fc80003f04070 */
[----:B------:R-:W-:-:S13]  /*0320*/  ISETP.GT.U32.OR P0, PT, R11, 0xfd, P0 ;  /* 0x000000fd0b00780c */ /* 0x000fda0000704470 */
[----:B------:R-:W-:Y:S01]  /*0330*/  @!P0 IMAD.MOV.U32 R10, RZ, RZ, RZ ;  /* 0x000000ffff0a8224 */ /* 0x000fe200078e00ff */
[----:B------:R-:W-:Y:S06]  /*0340*/  @!P0 BRA `(.L_x_3) ;  /* 0x00000000005c8947 */ /* 0x000fec0003800000 */
[----:B------:R-:W-:Y:S02]  /*0350*/  FSETP.GTU.FTZ.AND P0, PT, |R0|, +INF , PT ;  /* 0x7f8000000000780b */ /* 0x000fe40003f1c200 */
[----:B------:R-:W-:-:S04]  /*0360*/  FSETP.GTU.FTZ.AND P1, PT, |R3|, +INF , PT ;  /* 0x7f8000000300780b */ /* 0x000fc80003f3c200 */
[----:B------:R-:W-:-:S13]  /*0370*/  PLOP3.LUT P0, PT, P0, P1, PT, 0xf8, 0x8f ;  /* 0x00000000008f781c */ /* 0x000fda0000703f70 */
[----:B------:R-:W-:Y:S05]  /*0380*/  @P0 BRA `(.L_x_4) ;  /* 0x00000004004c0947 */ /* 0x000fea0003800000 */
[----:B------:R-:W-:-:S13]  /*0390*/  LOP3.LUT P0, RZ, R9, 0x7fffffff, R8, 0xc8, !PT ;  /* 0x7fffffff09ff7812 */ /* 0x000fda000780c808 */
[----:B------:R-:W-:Y:S05]  /*03a0*/  @!P0 BRA `(.L_x_5) ;  /* 0x00000004003c8947 */ /* 0x000fea0003800000 */
[C---:B------:R-:W-:Y:S02]  /*03b0*/  FSETP.NEU.FTZ.AND P2, PT, |R0|.reuse, +INF , PT ;  /* 0x7f8000000000780b */ /* 0x040fe40003f5d200 */
[----:B------:R-:W-:Y:S02]  /*03c0*/  FSETP.NEU.FTZ.AND P1, PT, |R3|, +INF , PT ;  /* 0x7f8000000300780b */ /* 0x000fe40003f3d200 */
[----:B------:R-:W-:-:S11]  /*03d0*/  FSETP.NEU.FTZ.AND P0, PT, |R0|, +INF , PT ;  /* 0x7f8000000000780b */ /* 0x000fd60003f1d200 */
[----:B------:R-:W-:Y:S05]  /*03e0*/  @!P1 BRA !P2, `(.L_x_5) ;  /* 0x00000004002c9947 */ /* 0x000fea0005000000 */
[----:B------:R-:W-:-:S04]  /*03f0*/  LOP3.LUT P2, RZ, R8, 0x7fffffff, RZ, 0xc0, !PT ;  /* 0x7fffffff08ff7812 */ /* 0x000fc8000784c0ff */
[----:B------:R-:W-:-:S13]  /*0400*/  PLOP3.LUT P1, PT, P1, P2, PT, 0x2f, 0xf2 ;  /* 0x0000000000f2781c */ /* 0x000fda0000f24577 */
[----:B------:R-:W-:Y:S05]  /*0410*/  @P1 BRA `(.L_x_6) ;  /* 0x0000000400181947 */ /* 0x000fea0003800000 */
[----:B------:R-:W-:-:S04]  /*0420*/  LOP3.LUT P1, RZ, R9, 0x7fffffff, RZ, 0xc0, !PT ;  /* 0x7fffffff09ff7812 */ /* 0x000fc8000782c0ff */
[----:B------:R-:W-:-:S13]  /*0430*/  PLOP3.LUT P0, PT, P0, P1, PT, 0x2f, 0xf2 ;  /* 0x0000000000f2781c */ /* 0x000fda0000702577 */
[----:B------:R-:W-:Y:S05]  /*0440*/  @P0 BRA `(.L_x_7) ;  /* 0x0000000400000947 */ /* 0x000fea0003800000 */
[----:B------:R-:W-:Y:S02]  /*0450*/  ISETP.GE.AND P0, PT, R11, RZ, PT ;  /* 0x000000ff0b00720c */ /* 0x000fe40003f06270 */
[----:B------:R-:W-:-:S11]  /*0460*/  ISETP.GE.AND P1, PT, R12, RZ, PT ;  /* 0x000000ff0c00720c */ /* 0x000fd60003f26270 */
[----:B------:R-:W-:Y:S02]  /*0470*/  @P0 IMAD.MOV.U32 R10, RZ, RZ, RZ ;  /* 0x000000ffff0a0224 */ /* 0x000fe400078e00ff */
[----:B------:R-:W-:Y:S01]  /*0480*/  @!P0 FFMA R8, R0, 1.84467440737095516160e+19, RZ ;  /* 0x5f80000000088823 */ /* 0x000fe200000000ff */
[----:B------:R-:W-:Y:S02]  /*0490*/  @!P0 IMAD.MOV.U32 R10, RZ, RZ, -0x40 ;  /* 0xffffffc0ff0a8424 */ /* 0x000fe400078e00ff */
[----:B------:R-:W-:Y:S02]  /*04a0*/  @!P1 FFMA R9, R3, 1.84467440737095516160e+19, RZ ;  /* 0x5f80000003099823 */ /* 0x000fe400000000ff */
[----:B------:R-:W-:-:S07]  /*04b0*/  @!P1 VIADD R10, R10, 0x40 ;  /* 0x000000400a0a9836 */ /* 0x000fce0000000000 */
.L_x_3:
[----:B------:R-:W-:Y:S01]  /*04c0*/  LEA R0, R7, 0xc0800000, 0x17 ;  /* 0xc080000007007811 */ /* 0x000fe200078eb8ff */
[----:B------:R-:W-:Y:S01]  /*04d0*/  VIADD R6, R6, 0xffffff81 ;  /* 0xffffff8106067836 */ /* 0x000fe20000000000 */
[----:B------:R-:W-:Y:S03]  /*04e0*/  BSSY.RECONVERGENT B2, `(.L_x_8) ;  /* 0x0000035000027945 */ /* 0x000fe60003800200 */
[----:B------:R-:W-:Y:S01]  /*04f0*/  IMAD.IADD R9, R9, 0x1, -R0 ;  /* 0x0000000109097824 */ /* 0x000fe200078e0a00 */
[C---:B------:R-:W-:Y:S01]  /*0500*/  IADD3 R7, PT, PT, R6.reuse, 0x7f, -R7 ;  /* 0x0000007f06077810 */ /* 0x040fe20007ffe807 */
[----:B------:R-:W-:Y:S02]  /*0510*/  IMAD R0, R6, -0x800000, R8 ;  /* 0xff80000006007824 */ /* 0x000fe400078e0208 */
[----:B------:R-:W0:Y:S01]  /*0520*/  MUFU.RCP R3, R9 ;  /* 0x0000000900037308 */ /* 0x000e220000001000 */
[----:B------:R-:W-:Y:S01]  /*0530*/  FADD.FTZ R11, -R9, -RZ ;  /* 0x800000ff090b7221 */ /* 0x000fe20000010100 */
[----:B------:R-:W-:-:S03]  /*0540*/  IMAD.IADD R7, R7, 0x1, R10 ;  /* 0x0000000107077824 */ /* 0x000fc600078e020a */
[----:B0-----:R-:W-:-:S04]  /*0550*/  FFMA R12, R3, R11, 1 ;  /* 0x3f800000030c7423 */ /* 0x001fc8000000000b */
[----:B------:R-:W-:-:S04]  /*0560*/  FFMA R12, R3, R12, R3 ;  /* 0x0000000c030c7223 */ /* 0x000fc80000000003 */
[----:B------:R-:W-:-:S04]  /*0570*/  FFMA R3, R0, R12, RZ ;  /* 0x0000000c00037223 */ /* 0x000fc800000000ff */
[----:B------:R-:W-:-:S04]  /*0580*/  FFMA R8, R11, R3, R0 ;  /* 0x000000030b087223 */ /* 0x000fc80000000000 */
[----:B------:R-:W-:-:S04]  /*0590*/  FFMA R13, R12, R8, R3 ;  /* 0x000000080c0d7223 */ /* 0x000fc80000000003 */
[----:B------:R-:W-:-:S04]  /*05a0*/  FFMA R8, R11, R13, R0 ;  /* 0x0000000d0b087223 */ /* 0x000fc80000000000 */
[----:B------:R-:W-:-:S05]  /*05b0*/  FFMA R0, R12, R8, R13 ;  /* 0x000000080c007223 */ /* 0x000fca000000000d */
[----:B------:R-:W-:-:S04]  /*05c0*/  SHF.R.U32.HI R3, RZ, 0x17, R0 ;  /* 0x00000017ff037819 */ /* 0x000fc80000011600 */
[----:B------:R-:W-:-:S05]  /*05d0*/  LOP3.LUT R3, R3, 0xff, RZ, 0xc0, !PT ;  /* 0x000000ff03037812 */ /* 0x000fca00078ec0ff */
[----:B------:R-:W-:-:S04]  /*05e0*/  IMAD.IADD R9, R3, 0x1, R7 ;  /* 0x0000000103097824 */ /* 0x000fc800078e0207 */
[----:B------:R-:W-:-:S05]  /*05f0*/  VIADD R3, R9, 0xffffffff ;  /* 0xffffffff09037836 */ /* 0x000fca0000000000 */
[----:B------:R-:W-:-:S13]  /*0600*/  ISETP.GE.U32.AND P0, PT, R3, 0xfe, PT ;  /* 0x000000fe0300780c */ /* 0x000fda0003f06070 */
[----:B------:R-:W-:Y:S05]  /*0610*/  @!P0 BRA `(.L_x_9) ;  /* 0x0000000000808947 */ /* 0x000fea0003800000 */
[----:B------:R-:W-:-:S13]  /*0620*/  ISETP.GT.AND P0, PT, R9, 0xfe, PT ;  /* 0x000000fe0900780c */ /* 0x000fda0003f04270 */
[----:B------:R-:W-:Y:S05]  /*0630*/  @P0 BRA `(.L_x_10) ;  /* 0x00000000006c0947 */ /* 0x000fea0003800000 */
[----:B------:R-:W-:-:S13]  /*0640*/  ISETP.GE.AND P0, PT, R9, 0x1, PT ;  /* 0x000000010900780c */ /* 0x000fda0003f06270 */
[----:B------:R-:W-:Y:S05]  /*0650*/  @P0 BRA `(.L_x_11) ;  /* 0x0000000000740947 */ /* 0x000fea0003800000 */
[----:B------:R-:W-:Y:S02]  /*0660*/  ISETP.GE.AND P0, PT, R9, -0x18, PT ;  /* 0xffffffe80900780c */ /* 0x000fe40003f06270 */
[----:B------:R-:W-:-:S11]  /*0670*/  LOP3.LUT R0, R0, 0x80000000, RZ, 0xc0, !PT ;  /* 0x8000000000007812 */ /* 0x000fd600078ec0ff */
[----:B------:R-:W-:Y:S05]  /*0680*/  @!P0 BRA `(.L_x_11) ;  /* 0x0000000000688947 */ /* 0x000fea0003800000 */
[CCC-:B------:R-:W-:Y:S01]  /*0690*/  FFMA.RZ R3, R12.reuse, R8.reuse, R13.reuse ;  /* 0x000000080c037223 */ /* 0x1c0fe2000000c00d */
[CCC-:B------:R-:W-:Y:S01]  /*06a0*/  FFMA.RM R6, R12.reuse, R8.reuse, R13.reuse ;  /* 0x000000080c067223 */ /* 0x1c0fe2000000400d */
[C---:B------:R-:W-:Y:S02]  /*06b0*/  ISETP.NE.AND P2, PT, R9.reuse, RZ, PT ;  /* 0x000000ff0900720c */ /* 0x040fe40003f45270 */
[----:B------:R-:W-:Y:S02]  /*06c0*/  ISETP.NE.AND P1, PT, R9, RZ, PT ;  /* 0x000000ff0900720c */ /* 0x000fe40003f25270 */
[----:B------:R-:W-:Y:S01]  /*06d0*/  LOP3.LUT R7, R3, 0x7fffff, RZ, 0xc0, !PT ;  /* 0x007fffff03077812 */ /* 0x000fe200078ec0ff */
[----:B------:R-:W-:Y:S01]  /*06e0*/  FFMA.RP R3, R12, R8, R13 ;  /* 0x000000080c037223 */ /* 0x000fe2000000800d */
[----:B------:R-:W-:Y:S02]  /*06f0*/  VIADD R8, R9, 0x20 ;  /* 0x0000002009087836 */ /* 0x000fe40000000000 */
[----:B------:R-:W-:Y:S01]  /*0700*/  LOP3.LUT R7, R7, 0x800000, RZ, 0xfc, !PT ;  /* 0x0080000007077812 */ /* 0x000fe200078efcff */
[----:B------:R-:W-:Y:S01]  /*0710*/  IMAD.MOV R9, RZ, RZ, -R9 ;  /* 0x000000ffff097224 */ /* 0x000fe200078e0a09 */
[----:B------:R-:W-:-:S02]  /*0720*/  FSETP.NEU.FTZ.AND P0, PT, R3, R6, PT ;  /* 0x000000060300720b */ /* 0x000fc40003f1d000 */
[----:B------:R-:W-:Y:S02]  /*0730*/  SHF.L.U32 R8, R7, R8, RZ ;  /* 0x0000000807087219 */ /* 0x000fe400000006ff */
[----:B------:R-:W-:Y:S02]  /*0740*/  SEL R6, R9, RZ, P2 ;  /* 0x000000ff09067207 */ /* 0x000fe40001000000 */
[----:B------:R-:W-:Y:S02]  /*0750*/  ISETP.NE.AND P1, PT, R8, RZ, P1 ;  /* 0x000000ff0800720c */ /* 0x000fe40000f25270 */
[----:B------:R-:W-:Y:S02]  /*0760*/  SHF.R.U32.HI R6, RZ, R6, R7 ;  /* 0x00000006ff067219 */ /* 0x000fe40000011607 */
[----:B------:R-:W-:Y:S02]  /*0770*/  PLOP3.LUT P0, PT, P0, P1, PT, 0xf8, 0x8f ;  /* 0x00000000008f781c */ /* 0x000fe40000703f70 */
[----:B------:R-:W-:-:S02]  /*0780*/  SHF.R.U32.HI R8, RZ, 0x1, R6 ;  /* 0x00000001ff087819 */ /* 0x000fc40000011606 */
[----:B------:R-:W-:-:S04]  /*0790*/  SEL R3, RZ, 0x1, !P0 ;  /* 0x00000001ff037807 */ /* 0x000fc80004000000 */
[----:B------:R-:W-:-:S04]  /*07a0*/  LOP3.LUT R3, R3, 0x1, R8, 0xf8, !PT ;  /* 0x0000000103037812 */ /* 0x000fc800078ef808 */
[----:B------:R-:W-:-:S05]  /*07b0*/  LOP3.LUT R3, R3, R6, RZ, 0xc0, !PT ;  /* 0x0000000603037212 */ /* 0x000fca00078ec0ff */
[----:B------:R-:W-:-:S05]  /*07c0*/  IMAD.IADD R3, R8, 0x1, R3 ;  /* 0x0000000108037824 */ /* 0x000fca00078e0203 */
[----:B------:R-:W-:Y:S01]  /*07d0*/  LOP3.LUT R0, R3, R0, RZ, 0xfc, !PT ;  /* 0x0000000003007212 */ /* 0x000fe200078efcff */
[----:B------:R-:W-:Y:S06]  /*07e0*/  BRA `(.L_x_11) ;  /* 0x0000000000107947 */ /* 0x000fec0003800000 */
.L_x_10:
[----:B------:R-:W-:-:S04]  /*07f0*/  LOP3.LUT R0, R0, 0x80000000, RZ, 0xc0, !PT ;  /* 0x8000000000007812 */ /* 0x000fc800078ec0ff */
[----:B------:R-:W-:Y:S01]  /*0800*/  LOP3.LUT R0, R0, 0x7f800000, RZ, 0xfc, !PT ;  /* 0x7f80000000007812 */ /* 0x000fe200078efcff */
[----:B------:R-:W-:Y:S06]  /*0810*/  BRA `(.L_x_11) ;  /* 0x0000000000047947 */ /* 0x000fec0003800000 */
.L_x_9:
[----:B------:R-:W-:-:S07]  /*0820*/  IMAD R0, R7, 0x800000, R0 ;  /* 0x0080000007007824 */ /* 0x000fce00078e0200 */
.L_x_11:
[----:B------:R-:W-:Y:S05]  /*0830*/  BSYNC.RECONVERGENT B2 ;  /* 0x0000000000027941 */ /* 0x000fea0003800200 */
.L_x_8:
[----:B------:R-:W-:Y:S05]  /*0840*/  BRA `(.L_x_12) ;  /* 0x0000000000207947 */ /* 0x000fea0003800000 */
.L_x_7:
[----:B------:R-:W-:-:S04]  /*0850*/  LOP3.LUT R0, R9, 0x80000000, R8, 0x48, !PT ;  /* 0x8000000009007812 */ /* 0x000fc800078e4808 */
[----:B------:R-:W-:Y:S01]  /*0860*/  LOP3.LUT R0, R0, 0x7f800000, RZ, 0xfc, !PT ;  /* 0x7f80000000007812 */ /* 0x000fe200078efcff */
[----:B------:R-:W-:Y:S06]  /*0870*/  BRA `(.L_x_12) ;  /* 0x0000000000147947 */ /* 0x000fec0003800000 */
.L_x_6:
[----:B------:R-:W-:Y:S01]  /*0880*/  LOP3.LUT R0, R9, 0x80000000, R8, 0x48, !PT ;  /* 0x8000000009007812 */ /* 0x000fe200078e4808 */
[----:B------:R-:W-:Y:S06]  /*0890*/  BRA `(.L_x_12) ;  /* 0x00000000000c7947 */ /* 0x000fec0003800000 */
.L_x_5:
[----:B------:R-:W0:Y:S01]  /*08a0*/  MUFU.RSQ R0, -QNAN ;  /* 0xffc0000000007908 */ /* 0x000e220000001400 */
[----:B------:R-:W-:Y:S05]  /*08b0*/  BRA `(.L_x_12) ;  /* 0x0000000000047947 */ /* 0x000fea0003800000 */
.L_x_4:
[----:B------:R-:W-:-:S07]  /*08c0*/  FADD.FTZ R0, R0, R3 ;  /* 0x0000000300007221 */ /* 0x000fce0000010000 */
.L_x_12:
[----:B------:R-:W-:Y:S05]  /*08d0*/  BSYNC.RECONVERGENT B1 ;  /* 0x0000000000017941 */ /* 0x000fea0003800200 */
.L_x_2:
[----:B------:R-:W-:-:S04]  /*08e0*/  IMAD.MOV.U32 R3, RZ, RZ, 0x0 ;  /* 0x00000000ff037424 */ /* 0x000fc800078e00ff */
[----:B0-----:R-:W-:Y:S05]  /*08f0*/  RET.REL.NODEC R2 `(_Z14normalize_colsPfPKfS1_ii) ;  /* 0xfffffff402c07950 */ /* 0x001fea0003c3ffff */
.L_x_13:
[----:B------:R-:W-:-:S00]  /*0900*/  BRA `(.L_x_13) ;  /* 0xfffffffc00fc7947 */ /* 0x000fc0000383ffff */
[----:B------:R-:W-:-:S00]  /*0910*/  NOP ;  /* 0x0000000000007918 */ /* 0x000fc00000000000 */
        /* <DEDUP_REMOVED lines=14> */
.L_x_58:


//--------------------- .text._Z8std_colsPKfS0_Pfii --------------------------
	.section	.text._Z8std_colsPKfS0_Pfii,"ax",@progbits
	.align	128
        .global         _Z8std_colsPKfS0_Pfii
        .type           _Z8std_colsPKfS0_Pfii,@function
        .size           _Z8std_colsPKfS0_Pfii,(.L_x_60 - _Z8std_colsPKfS0_Pfii)
        .other          _Z8std_colsPKfS0_Pfii,@"STO_CUDA_ENTRY STV_DEFAULT"
_Z8std_colsPKfS0_Pfii:
.text._Z8std_colsPKfS0_Pfii:
[----:B------:R-:W-:Y:S01]  /*0000*/  LDC R1, c[0x0][0x37c] ;  /* 0x0000df00ff017b82 */ /* 0x000fe20000000800 */
[----:B------:R-:W0:Y:S07]  /*0010*/  S2R R3, SR_TID.X ;  /* 0x0000000000037919 */ /* 0x000e2e0000002100 */
[----:B------:R-:W0:Y:S08]  /*0020*/  S2UR UR4, SR_CTAID.X ;  /* 0x00000000000479c3 */ /* 0x000e300000002500 */
[----:B------:R-:W0:Y:S08]  /*0030*/  LDC R10, c[0x0][0x360] ;  /* 0x0000d800ff0a7b82 */ /* 0x000e300000000800 */
[----:B------:R-:W1:Y:S01]  /*0040*/  LDC R17, c[0x0][0x39c] ;  /* 0x0000e700ff117b82 */ /* 0x000e620000000800 */
[----:B0-----:R-:W-:-:S05]  /*0050*/  IMAD R10, R10, UR4, R3 ;  /* 0x000000040a0a7c24 */ /* 0x001fca000f8e0203 */
[----:B-1----:R-:W-:-:S13]  /*0060*/  ISETP.GE.AND P0, PT, R10, R17, PT ;  /* 0x000000110a00720c */ /* 0x002fda0003f06270 */
[----:B------:R-:W-:Y:S05]  /*0070*/  @P0 EXIT ;  /* 0x000000000000094d */ /* 0x000fea0003800000 */
[----:B------:R-:W0:Y:S01]  /*0080*/  LDCU UR7, c[0x0][0x398] ;  /* 0x00007300ff0777ac */ /* 0x000e220008000800 */
[----:B------:R-:W-:Y:S01]  /*0090*/  HFMA2 R11, -RZ, RZ, 0, 0 ;  /* 0x00000000ff0b7431 */ /* 0x000fe200000001ff */
[----:B------:R-:W1:Y:S01]  /*00a0*/  LDCU.64 UR8, c[0x0][0x358] ;  /* 0x00006b00ff0877ac */ /* 0x000e620008000a00 */
[----:B0-----:R-:W-:-:S09]  /*00b0*/  UISETP.GE.AND UP0, UPT, UR7, 0x1, UPT ;  /* 0x000000010700788c */ /* 0x001fd2000bf06270 */
[----:B-1----:R-:W-:Y:S05]  /*00c0*/  BRA.U !UP0, `(.L_x_14) ;  /* 0x0000000908787547 */ /* 0x002fea000b800000 */
[----:B------:R-:W0:Y:S02]  /*00d0*/  LDC.64 R2, c[0x0][0x388] ;  /* 0x0000e200ff027b82 */ /* 0x000e240000000a00 */
[----:B0-----:R-:W-:-:S05]  /*00e0*/  IMAD.WIDE R2, R10, 0x4, R2 ;  /* 0x000000040a027825 */ /* 0x001fca00078e0202 */
[----:B------:R0:W5:Y:S01]  /*00f0*/  LDG.E R19, desc[UR8][R2.64] ;  /* 0x0000000802137981 */ /* 0x000162000c1e1900 */
[----:B------:R-:W-:Y:S01]  /*0100*/  UISETP.GE.U32.AND UP1, UPT, UR7, 0x10, UPT ;  /* 0x000000100700788c */ /* 0x000fe2000bf26070 */
[----:B------:R-:W-:Y:S01]  /*0110*/  MOV R11, RZ ;  /* 0x000000ff000b7202 */ /* 0x000fe20000000f00 */
[----:B------:R-:W-:Y:S01]  /*0120*/  ULOP3.LUT UR5, UR7, 0xf, URZ, 0xc0, !UPT ;  /* 0x0000000f07057892 */ /* 0x000fe2000f8ec0ff */
[----:B------:R-:W-:-:S03]  /*0130*/  UMOV UR4, URZ ;  /* 0x000000ff00047c82 */ /* 0x000fc60008000000 */
[----:B------:R-:W-:-:S03]  /*0140*/  UISETP.NE.AND UP0, UPT, UR5, URZ, UPT ;  /* 0x000000ff0500728c */ /* 0x000fc6000bf05270 */
[----:B0-----:R-:W-:Y:S08]  /*0150*/  BRA.U !UP1, `(.L_x_15) ;  /* 0x0000000509247547 */ /* 0x001ff0000b800000 */
[----:B------:R-:W-:Y:S01]  /*0160*/  ULOP3.LUT UR4, UR7, 0x7ffffff0, URZ, 0xc0, !UPT ;  /* 0x7ffffff007047892 */ /* 0x000fe2000f8ec0ff */
[----:B------:R-:W-:Y:S02]  /*0170*/  MOV R11, RZ ;  /* 0x000000ff000b7202 */ /* 0x000fe40000000f00 */
[----:B------:R-:W-:Y:S01]  /*0180*/  MOV R16, R10 ;  /* 0x0000000a00107202 */ /* 0x000fe20000000f00 */
[----:B------:R-:W-:-:S12]  /*0190*/  UIADD3 UR6, UPT, UPT, -UR4, URZ, URZ ;  /* 0x000000ff04067290 */ /* 0x000fd8000fffe1ff */
.L_x_16:
[----:B------:R-:W0:Y:S02]  /*01a0*/  LDC.64 R4, c[0x0][0x380] ;  /* 0x0000e000ff047b82 */ /* 0x000e240000000a00 */
[----:B0-----:R-:W-:-:S05]  /*01b0*/  IMAD.WIDE R4, R16, 0x4, R4 ;  /* 0x0000000410047825 */ /* 0x001fca00078e0204 */
[----:B------:R-:W2:Y:S01]  /*01c0*/  LDG.E R0, desc[UR8][R4.64] ;  /* 0x0000000804007981 */ /* 0x000ea2000c1e1900 */
[----:B------:R-:W-:-:S05]  /*01d0*/  IMAD.WIDE R6, R17, 0x4, R4 ;  /* 0x0000000411067825 */ /* 0x000fca00078e0204 */
[----:B------:R-:W3:Y:S01]  /*01e0*/  LDG.E R18, desc[UR8][R6.64] ;  /* 0x0000000806127981 */ /* 0x000ee2000c1e1900 */
[----:B------:R-:W-:-:S05]  /*01f0*/  IMAD.WIDE R8, R17, 0x4, R6 ;  /* 0x0000000411087825 */ /* 0x000fca00078e0206 */
[----:B------:R-:W4:Y:S01]  /*0200*/  LDG.E R20, desc[UR8][R8.64] ;  /* 0x0000000808147981 */ /* 0x000f22000c1e1900 */
[----:B------:R-:W-:-:S05]  /*0210*/  IMAD.WIDE R14, R17, 0x4, R8 ;  /* 0x00000004110e7825 */ /* 0x000fca00078e0208 */
[----:B------:R-:W4:Y:S01]  /*0220*/  LDG.E R22, desc[UR8][R14.64] ;  /* 0x000000080e167981 */ /* 0x000f22000c1e1900 */
[----:B------:R-:W-:-:S04]  /*0230*/  IMAD.WIDE R24, R17, 0x4, R14 ;  /* 0x0000000411187825 */ /* 0x000fc800078e020e */
[C---:B------:R-:W-:Y:S02]  /*0240*/  IMAD.WIDE R26, R17.reuse, 0x4, R24 ;  /* 0x00000004111a7825 */ /* 0x040fe400078e0218 */
[----:B------:R-:W4:Y:S02]  /*0250*/  LDG.E R24, desc[UR8][R24.64] ;  /* 0x0000000818187981 */ /* 0x000f24000c1e1900 */
[C---:B------:R-:W-:Y:S02]  /*0260*/  IMAD.WIDE R28, R17.reuse, 0x4, R26 ;  /* 0x00000004111c7825 */ /* 0x040fe400078e021a */
[----:B------:R-:W4:Y:S02]  /*0270*/  LDG.E R26, desc[UR8][R26.64] ;  /* 0x000000081a1a7981 */ /* 0x000f24000c1e1900 */
[C---:B------:R-:W-:Y:S02]  /*0280*/  IMAD.WIDE R2, R17.reuse, 0x4, R28 ;  /* 0x0000000411027825 */ /* 0x040fe400078e021c */
[----:B------:R-:W4:Y:S02]  /*0290*/  LDG.E R28, desc[UR8][R28.64] ;  /* 0x000000081c1c7981 */ /* 0x000f24000c1e1900 */
[----:B------:R-:W-:-:S02]  /*02a0*/  IMAD.WIDE R12, R17, 0x4, R2 ;  /* 0x00000004110c7825 */ /* 0x000fc400078e0202 */
[----:B------:R0:W4:Y:S04]  /*02b0*/  LDG.E R21, desc[UR8][R2.64] ;  /* 0x0000000802157981 */ /* 0x000128000c1e1900 */
[----:B------:R-:W4:Y:S01]  /*02c0*/  LDG.E R23, desc[UR8][R12.64] ;  /* 0x000000080c177981 */ /* 0x000f22000c1e1900 */
[----:B0-----:R-:W-:-:S05]  /*02d0*/  IMAD.WIDE R2, R17, 0x4, R12 ;  /* 0x0000000411027825 */ /* 0x001fca00078e020c */
[----:B------:R-:W4:Y:S01]  /*02e0*/  LDG.E R25, desc[UR8][R2.64] ;  /* 0x0000000802197981 */ /* 0x000f22000c1e1900 */
[----:B------:R-:W-:-:S04]  /*02f0*/  IMAD.WIDE R4, R17, 0x4, R2 ;  /* 0x0000000411047825 */ /* 0x000fc800078e0202 */
[C---:B------:R-:W-:Y:S02]  /*0300*/  IMAD.WIDE R6, R17.reuse, 0x4, R4 ;  /* 0x0000000411067825 */ /* 0x040fe400078e0204 */
[----:B------:R-:W4:Y:S02]  /*0310*/  LDG.E R4, desc[UR8][R4.64] ;  /* 0x0000000804047981 */ /* 0x000f24000c1e1900 */
[C---:B------:R-:W-:Y:S02]  /*0320*/  IMAD.WIDE R8, R17.reuse, 0x4, R6 ;  /* 0x0000000411087825 */ /* 0x040fe400078e0206 */
[----:B------:R-:W4:Y:S02]  /*0330*/  LDG.E R6, desc[UR8][R6.64] ;  /* 0x0000000806067981 */ /* 0x000f24000c1e1900 */
[C---:B------:R-:W-:Y:S02]  /*0340*/  IMAD.WIDE R14, R17.reuse, 0x4, R8 ;  /* 0x00000004110e7825 */ /* 0x040fe400078e0208 */
[----:B------:R-:W4:Y:S04]  /*0350*/  LDG.E R8, desc[UR8][R8.64] ;  /* 0x0000000808087981 */ /* 0x000f28000c1e1900 */
[----:B------:R0:W4:Y:S02]  /*0360*/  LDG.E R27, desc[UR8][R14.64] ;  /* 0x000000080e1b7981 */ /* 0x000124000c1e1900 */
[----:B0-----:R-:W-:-:S05]  /*0370*/  IMAD.WIDE R14, R17, 0x4, R14 ;  /* 0x00000004110e7825 */ /* 0x001fca00078e020e */
[----:B------:R-:W4:Y:S01]  /*0380*/  LDG.E R29, desc[UR8][R14.64] ;  /* 0x000000080e1d7981 */ /* 0x000f22000c1e1900 */
[----:B------:R-:W-:-:S06]  /*0390*/  IMAD.WIDE R12, R17, 0x4, R14 ;  /* 0x00000004110c7825 */ /* 0x000fcc00078e020e */
[----:B------:R-:W4:Y:S01]  /*03a0*/  LDG.E R12, desc[UR8][R12.64] ;  /* 0x000000080c0c7981 */ /* 0x000f22000c1e1900 */
[----:B------:R-:W-:-:S04]  /*03b0*/  UIADD3 UR6, UPT, UPT, UR6, 0x10, URZ ;  /* 0x0000001006067890 */ /* 0x000fc8000fffe0ff */
[----:B------:R-:W-:Y:S01]  /*03c0*/  UISETP.NE.AND UP1, UPT, UR6, URZ, UPT ;  /* 0x000000ff0600728c */ /* 0x000fe2000bf25270 */
[----:B------:R-:W-:Y:S01]  /*03d0*/  LEA R16, R17, R16, 0x4 ;  /* 0x0000001011107211 */ /* 0x000fe200078e20ff */
[----:B--2--5:R-:W-:-:S04]  /*03e0*/  FADD R0, -R19, R0 ;  /* 0x0000000013007221 */ /* 0x024fc80000000100 */
[----:B------:R-:W-:Y:S01]  /*03f0*/  FFMA R0, R0, R0, R11 ;  /* 0x0000000000007223 */ /* 0x000fe2000000000b */
[----:B---3--:R-:W-:-:S04]  /*0400*/  FADD R3, -R19, R18 ;  /* 0x0000001213037221 */ /* 0x008fc80000000100 */
[----:B------:R-:W-:Y:S01]  /*0410*/  FFMA R0, R3, R3, R0 ;  /* 0x0000000303007223 */ /* 0x000fe20000000000 */
[----:B----4-:R-:W-:-:S04]  /*0420*/  FADD R3, -R19, R20 ;  /* 0x0000001413037221 */ /* 0x010fc80000000100 */
[----:B------:R-:W-:Y:S01]  /*0430*/  FFMA R0, R3, R3, R0 ;  /* 0x0000000303007223 */ /* 0x000fe20000000000 */
[----:B------:R-:W-:-:S04]  /*0440*/  FADD R3, -R19, R22 ;  /* 0x0000001613037221 */ /* 0x000fc80000000100 */
        /* <DEDUP_REMOVED lines=25> */
[----:B------:R-:W-:Y:S06]  /*05e0*/  BRA.U UP1, `(.L_x_16) ;  /* 0xfffffff901ec7547 */ /* 0x000fec000b83ffff */
.L_x_15:
[----:B------:R-:W-:Y:S05]  /*05f0*/  BRA.U !UP0, `(.L_x_14) ;  /* 0x00000005082c7547 */ /* 0x000fea000b800000 */
[----:B------:R-:W-:Y:S02]  /*0600*/  UISETP.GE.U32.AND UP0, UPT, UR5, 0x8, UPT ;  /* 0x000000080500788c */ /* 0x000fe4000bf06070 */
[----:B------:R-:W-:-:S04]  /*0610*/  ULOP3.LUT UR6, UR7, 0x7, URZ, 0xc0, !UPT ;  /* 0x0000000707067892 */ /* 0x000fc8000f8ec0ff */
[----:B------:R-:W-:-:S03]  /*0620*/  UISETP.NE.AND UP1, UPT, UR6, URZ, UPT ;  /* 0x000000ff0600728c */ /* 0x000fc6000bf25270 */
[----:B------:R-:W-:Y:S08]  /*0630*/  BRA.U !UP0, `(.L_x_17) ;  /* 0x00000001088c7547 */ /* 0x000ff0000b800000 */
[----:B------:R-:W0:Y:S01]  /*0640*/  LDC.64 R2, c[0x0][0x380] ;  /* 0x0000e000ff027b82 */ /* 0x000e220000000a00 */
[----:B------:R-:W-:-:S04]  /*0650*/  IMAD R5, R17, UR4, R10 ;  /* 0x0000000411057c24 */ /* 0x000fc8000f8e020a */
[----:B0-----:R-:W-:-:S05]  /*0660*/  IMAD.WIDE R2, R5, 0x4, R2 ;  /* 0x0000000405027825 */ /* 0x001fca00078e0202 */
[----:B------:R0:W2:Y:S01]  /*0670*/  LDG.E R0, desc[UR8][R2.64] ;  /* 0x0000000802007981 */ /* 0x0000a2000c1e1900 */
[----:B------:R-:W-:-:S04]  /*0680*/  IMAD.WIDE R4, R17, 0x4, R2 ;  /* 0x0000000411047825 */ /* 0x000fc800078e0202 */
[C---:B------:R-:W-:Y:S02]  /*0690*/  IMAD.WIDE R6, R17.reuse, 0x4, R4 ;  /* 0x0000000411067825 */ /* 0x040fe400078e0204 */
[----:B------:R-:W3:Y:S02]  /*06a0*/  LDG.E R4, desc[UR8][R4.64] ;  /* 0x0000000804047981 */ /* 0x000ee4000c1e1900 */
[C---:B------:R-:W-:Y:S02]  /*06b0*/  IMAD.WIDE R8, R17.reuse, 0x4, R6 ;  /* 0x0000000411087825 */ /* 0x040fe400078e0206 */
[----:B------:R-:W4:Y:S02]  /*06c0*/  LDG.E R6, desc[UR8][R6.64] ;  /* 0x0000000806067981 */ /* 0x000f24000c1e1900 */
[C---:B------:R-:W-:Y:S02]  /*06d0*/  IMAD.WIDE R12, R17.reuse, 0x4, R8 ;  /* 0x00000004110c7825 */ /* 0x040fe400078e0208 */
[----:B------:R-:W4:Y:S02]  /*06e0*/  LDG.E R8, desc[UR8][R8.64] ;  /* 0x0000000808087981 */ /* 0x000f24000c1e1900 */
[----:B------:R-:W-:-:S02]  /*06f0*/  IMAD.WIDE R14, R17, 0x4, R12 ;  /* 0x00000004110e7825 */ /* 0x000fc400078e020c */
[----:B------:R-:W4:Y:S02]  /*0700*/  LDG.E R12, desc[UR8][R12.64] ;  /* 0x000000080c0c7981 */ /* 0x000f24000c1e1900 */
[C---:B------:R-:W-:Y:S02]  /*0710*/  IMAD.WIDE R20, R17.reuse, 0x4, R14 ;  /* 0x0000000411147825 */ /* 0x040fe400078e020e */
[----:B------:R-:W4:Y:S02]  /*0720*/  LDG.E R14, desc[UR8][R14.64] ;  /* 0x000000080e0e7981 */ /* 0x000f24000c1e1900 */
[----:B0-----:R-:W-:Y:S02]  /*0730*/  IMAD.WIDE R2, R17, 0x4, R20 ;  /* 0x0000000411027825 */ /* 0x001fe400078e0214 */
[----:B------:R-:W4:Y:S04]  /*0740*/  LDG.E R16, desc[UR8][R20.64] ;  /* 0x0000000814107981 */ /* 0x000f28000c1e1900 */
[----:B------:R0:W4:Y:S01]  /*0750*/  LDG.E R2, desc[UR8][R2.64] ;  /* 0x0000000802027981 */ /* 0x000122000c1e1900 */
[----:B------:R-:W-:Y:S01]  /*0760*/  UIADD3 UR4, UPT, UPT, UR4, 0x8, URZ ;  /* 0x0000000804047890 */ /* 0x000fe2000fffe0ff */
        /* <DEDUP_REMOVED lines=10> */
[----:B0-----:R-:W-:-:S04]  /*0810*/  FADD R3, -R19, R14 ;  /* 0x0000000e13037221 */ /* 0x001fc80000000100 */
[----:B------:R-:W-:Y:S01]  /*0820*/  FFMA R0, R3, R3, R0 ;  /* 0x0000000303007223 */ /* 0x000fe20000000000 */
[----:B------:R-:W-:-:S04]  /*0830*/  FADD R3, -R19, R16 ;  /* 0x0000001013037221 */ /* 0x000fc80000000100 */
[----:B------:R-:W-:Y:S01]  /*0840*/  FFMA R0, R3, R3, R0 ;  /* 0x0000000303007223 */ /* 0x000fe20000000000 */
[----:B------:R-:W-:-:S04]  /*0850*/  FADD R11, -R19, R2 ;  /* 0x00000002130b7221 */ /* 0x000fc80000000100 */
[----:B------:R-:W-:-:S07]  /*0860*/  FFMA R11, R11, R11, R0 ;  /* 0x0000000b0b0b7223 */ /* 0x000fce0000000000 */
.L_x_17:
[----:B------:R-:W-:Y:S05]  /*0870*/  BRA.U !UP1, `(.L_x_14) ;  /* 0x00000001098c7547 */ /* 0x000fea000b800000 */
[----:B------:R-:W-:Y:S02]  /*0880*/  UISETP.GE.U32.AND UP0, UPT, UR6, 0x4, UPT ;  /* 0x000000040600788c */ /* 0x000fe4000bf06070 */
[----:B------:R-:W-:-:S04]  /*0890*/  ULOP3.LUT UR5, UR7, 0x3, URZ, 0xc0, !UPT ;  /* 0x0000000307057892 */ /* 0x000fc8000f8ec0ff */
[----:B------:R-:W-:-:S03]  /*08a0*/  UISETP.NE.AND UP1, UPT, UR5, URZ, UPT ;  /* 0x000000ff0500728c */ /* 0x000fc6000bf25270 */
[----:B------:R-:W-:Y:S08]  /*08b0*/  BRA.U !UP0, `(.L_x_18) ;  /* 0x00000001084c7547 */ /* 0x000ff0000b800000 */
[----:B------:R-:W0:Y:S01]  /*08c0*/  LDC.64 R2, c[0x0][0x380] ;  /* 0x0000e000ff027b82 */ /* 0x000e220000000a00 */
[----:B------:R-:W-:-:S04]  /*08d0*/  IMAD R5, R17, UR4, R10 ;  /* 0x0000000411057c24 */ /* 0x000fc8000f8e020a */
[----:B0-----:R-:W-:-:S04]  /*08e0*/  IMAD.WIDE R2, R5, 0x4, R2 ;  /* 0x0000000405027825 */ /* 0x001fc800078e0202 */
[C---:B------:R-:W-:Y:S02]  /*08f0*/  IMAD.WIDE R4, R17.reuse, 0x4, R2 ;  /* 0x0000000411047825 */ /* 0x040fe400078e0202 */
[----:B------:R-:W2:Y:S02]  /*0900*/  LDG.E R2, desc[UR8][R2.64] ;  /* 0x0000000802027981 */ /* 0x000ea4000c1e1900 */
[C---:B------:R-:W-:Y:S02]  /*0910*/  IMAD.WIDE R6, R17.reuse, 0x4, R4 ;  /* 0x0000000411067825 */ /* 0x040fe400078e0204 */
[----:B------:R-:W3:Y:S02]  /*0920*/  LDG.E R4, desc[UR8][R4.64] ;  /* 0x0000000804047981 */ /* 0x000ee4000c1e1900 */
[----:B------:R-:W-:Y:S02]  /*0930*/  IMAD.WIDE R8, R17, 0x4, R6 ;  /* 0x0000000411087825 */ /* 0x000fe400078e0206 */
[----:B------:R-:W4:Y:S04]  /*0940*/  LDG.E R12, desc[UR8][R6.64] ;  /* 0x00000008060c7981 */ /* 0x000f28000c1e1900 */
[----:B------:R-:W4:Y:S01]  /*0950*/  LDG.E R8, desc[UR8][R8.64] ;  /* 0x0000000808087981 */ /* 0x000f22000c1e1900 */
        /* <DEDUP_REMOVED lines=8> */
[----:B------:R-:W-:-:S07]  /*09e0*/  FFMA R11, R11, R11, R0 ;  /* 0x0000000b0b0b7223 */ /* 0x000fce0000000000 */
.L_x_18:
[----:B------:R-:W-:Y:S05]  /*09f0*/  BRA.U !UP1, `(.L_x_14) ;  /* 0x00000001092c7547 */ /* 0x000fea000b800000 */
[----:B------:R-:W0:Y:S01]  /*0a00*/  LDC.64 R4, c[0x0][0x380] ;  /* 0x0000e000ff047b82 */ /* 0x000e220000000a00 */
[----:B------:R-:W-:Y:S01]  /*0a10*/  IMAD R0, R17, UR4, R10 ;  /* 0x0000000411007c24 */ /* 0x000fe2000f8e020a */
[----:B------:R-:W-:-:S12]  /*0a20*/  UIADD3 UR5, UPT, UPT, -UR5, URZ, URZ ;  /* 0x000000ff05057290 */ /* 0x000fd8000fffe1ff */
.L_x_19:
[----:B0-----:R-:W-:-:S06]  /*0a30*/  IMAD.WIDE R2, R0, 0x4, R4 ;  /* 0x0000000400027825 */ /* 0x001fcc00078e0204 */
[----:B------:R-:W2:Y:S01]  /*0a40*/  LDG.E R2, desc[UR8][R2.64] ;  /* 0x0000000802027981 */ /* 0x000ea2000c1e1900 */
[----:B------:R-:W-:Y:S01]  /*0a50*/  UIADD3 UR5, UPT, UPT, UR5, 0x1, URZ ;  /* 0x0000000105057890 */ /* 0x000fe2000fffe0ff */
[----:B------:R-:W-:-:S03]  /*0a60*/  IADD3 R0, PT, PT, R0, R17, RZ ;  /* 0x0000001100007210 */ /* 0x000fc60007ffe0ff */
[----:B------:R-:W-:Y:S01]  /*0a70*/  UISETP.NE.AND UP0, UPT, UR5, URZ, UPT ;  /* 0x000000ff0500728c */ /* 0x000fe2000bf05270 */
[----:B--2--5:R-:W-:-:S04]  /*0a80*/  FADD R6, -R19, R2 ;  /* 0x0000000213067221 */ /* 0x024fc80000000100 */
[----:B------:R-:W-:-:S04]  /*0a90*/  FFMA R11, R6, R6, R11 ;  /* 0x00000006060b7223 */ /* 0x000fc8000000000b */
[----:B------:R-:W-:Y:S05]  /*0aa0*/  BRA.U UP0, `(.L_x_19) ;  /* 0xfffffffd00e07547 */ /* 0x000fea000b83ffff */
.L_x_14:
[----:B------:R-:W-:Y:S01]  /*0ab0*/  I2FP.F32.S32 R4, UR7 ;  /* 0x0000000700047c45 */ /* 0x000fe20008201400 */
[----:B------:R-:W-:Y:S03]  /*0ac0*/  BSSY.RECONVERGENT B0, `(.L_x_20) ;  /* 0x000000c000007945 */ /* 0x000fe60003800200 */
[----:B------:R-:W0:Y:S08]  /*0ad0*/  MUFU.RCP R3, R4 ;  /* 0x0000000400037308 */ /* 0x000e300000001000 */
[----:B------:R-:W1:Y:S01]  /*0ae0*/  FCHK P0, R11, R4 ;  /* 0x000000040b007302 */ /* 0x000e620000000000 */
[----:B0-----:R-:W-:-:S04]  /*0af0*/  FFMA R0, -R4, R3, 1 ;  /* 0x3f80000004007423 */ /* 0x001fc80000000103 */
[----:B------:R-:W-:-:S04]  /*0b00*/  FFMA R0, R3, R0, R3 ;  /* 0x0000000003007223 */ /* 0x000fc80000000003 */
[----:B------:R-:W-:-:S04]  /*0b10*/  FFMA R3, R0, R11, RZ ;  /* 0x0000000b00037223 */ /* 0x000fc800000000ff */
[----:B------:R-:W-:-:S04]  /*0b20*/  FFMA R2, -R4, R3, R11 ;  /* 0x0000000304027223 */ /* 0x000fc8000000010b */
[----:B------:R-:W-:Y:S01]  /*0b30*/  FFMA R0, R0, R2, R3 ;  /* 0x0000000200007223 */ /* 0x000fe20000000003 */
[----:B-1----:R-:W-:Y:S06]  /*0b40*/  @!P0 BRA `(.L_x_21) ;  /* 0x00000000000c8947 */ /* 0x002fec0003800000 */
[----:B------:R-:W-:Y:S02]  /*0b50*/  MOV R3, R11 ;  /* 0x0000000b00037202 */ /* 0x000fe40000000f00 */
[----:B------:R-:W-:-:S07]  /*0b60*/  MOV R2, 0xb80 ;  /* 0x00000b8000027802 */ /* 0x000fce0000000f00 */
[----:B-----5:R-:W-:Y:S05]  /*0b70*/  CALL.REL.NOINC `($__internal_2_$__cuda_sm3x_div_rn_noftz_f32_slowpath) ;  /* 0x0000000000a47944 */ /* 0x020fea0003c00000 */
.L_x_21:
[----:B------:R-:W-:Y:S05]  /*0b80*/  BSYNC.RECONVERGENT B0 ;  /* 0x0000000000007941 */ /* 0x000fea0003800200 */
.L_x_20:
[----:B------:R-:W-:Y:S01]  /*0b90*/  IADD3 R2, PT, PT, R0, -0xd000000, RZ ;  /* 0xf300000000027810 */ /* 0x000fe20007ffe0ff */
[----:B------:R0:W1:Y:S01]  /*0ba0*/  MUFU.RSQ R3, R0 ;  /* 0x0000000000037308 */ /* 0x0000620000001400 */
[----:B------:R-:W-:Y:S02]  /*0bb0*/  BSSY.RECONVERGENT B0, `(.L_x_22) ;  /* 0x000000a000007945 */ /* 0x000fe40003800200 */
[----:B------:R-:W-:-:S13]  /*0bc0*/  ISETP.GT.U32.AND P0, PT, R2, 0x727fffff, PT ;  /* 0x727fffff0200780c */ /* 0x000fda0003f04070 */
[----:B0-----:R-:W-:Y:S05]  /*0bd0*/  @!P0 BRA `(.L_x_23) ;  /* 0x00000000000c8947 */ /* 0x001fea0003800000 */
[----:B------:R-:W-:-:S07]  /*0be0*/  MOV R7, 0xc00 ;  /* 0x00000c0000077802 */ /* 0x000fce0000000f00 */
[----:B-1---5:R-:W-:Y:S05]  /*0bf0*/  CALL.REL.NOINC `($__internal_1_$__cuda_sm20_sqrt_rn_f32_slowpath) ;  /* 0x0000000000287944 */ /* 0x022fea0003c00000 */
[----:B------:R-:W-:Y:S05]  /*0c00*/  BRA `(.L_x_24) ;  /* 0x0000000000107947 */ /* 0x000fea0003800000 */
.L_x_23:
[C---:B-1----:R-:W-:Y:S01]  /*0c10*/  FMUL.FTZ R5, R3.reuse, R0 ;  /* 0x0000000003057220 */ /* 0x042fe20000410000 */
[----:B------:R-:W-:-:S03]  /*0c20*/  FMUL.FTZ R2, R3, 0.5 ;  /* 0x3f00000003027820 */ /* 0x000fc60000410000 */
[----:B------:R-:W-:-:S04]  /*0c30*/  FFMA R0, -R5, R5, R0 ;  /* 0x0000000505007223 */ /* 0x000fc80000000100 */
[----:B------:R-:W-:-:S07]  /*0c40*/  FFMA R5, R0, R2, R5 ;  /* 0x0000000200057223 */ /* 0x000fce0000000005 */
.L_x_24:
[----:B------:R-:W-:Y:S05]  /*0c50*/  BSYNC.RECONVERGENT B0 ;  /* 0x0000000000007941 */ /* 0x000fea0003800200 */
.L_x_22:
[----:B------:R-:W0:Y:S02]  /*0c60*/  LDC.64 R2, c[0x0][0x390] ;  /* 0x0000e400ff027b82 */ /* 0x000e240000000a00 */
[----:B0-----:R-:W-:-:S05]  /*0c70*/  IMAD.WIDE R10, R10, 0x4, R2 ;  /* 0x000000040a0a7825 */ /* 0x001fca00078e0202 */
[----:B------:R-:W-:Y:S01]  /*0c80*/  STG.E desc[UR8][R10.64], R5 ;  /* 0x000000050a007986 */ /* 0x000fe2000c101908 */
[----:B------:R-:W-:Y:S05]  /*0c90*/  EXIT ;  /* 0x000000000000794d */ /* 0x000fea0003800000 */
        .weak           $__internal_1_$__cuda_sm20_sqrt_rn_f32_slowpath
        .type           $__internal_1_$__cuda_sm20_sqrt_rn_f32_slowpath,@function
        .size           $__internal_1_$__cuda_sm20_sqrt_rn_f32_slowpath,($__internal_2_$__cuda_sm3x_div_rn_noftz_f32_slowpath - $__internal_1_$__cuda_sm20_sqrt_rn_f32_slowpath)
$__internal_1_$__cuda_sm20_sqrt_rn_f32_slowpath:
[----:B------:R-:W-:-:S13]  /*0ca0*/  LOP3.LUT P0, RZ, R0, 0x7fffffff, RZ, 0xc0, !PT ;  /* 0x7fffffff00ff7812 */ /* 0x000fda000780c0ff */
[----:B------:R-:W-:Y:S01]  /*0cb0*/  @!P0 MOV R2, R0 ;  /* 0x0000000000028202 */ /* 0x000fe20000000f00 */
[----:B------:R-:W-:Y:S06]  /*0cc0*/  @!P0 BRA `(.L_x_25) ;  /* 0x0000000000408947 */ /* 0x000fec0003800000 */
[----:B------:R-:W-:-:S13]  /*0cd0*/  FSETP.GEU.FTZ.AND P0, PT, R0, RZ, PT ;  /* 0x000000ff0000720b */ /* 0x000fda0003f1e000 */
[----:B------:R-:W-:Y:S01]  /*0ce0*/  @!P0 MOV R2, 0x7fffffff ;  /* 0x7fffffff00028802 */ /* 0x000fe20000000f00 */
[----:B------:R-:W-:Y:S06]  /*0cf0*/  @!P0 BRA `(.L_x_25) ;  /* 0x0000000000348947 */ /* 0x000fec0003800000 */
[----:B------:R-:W-:-:S13]  /*0d00*/  FSETP.GTU.FTZ.AND P0, PT, |R0|, +INF , PT ;  /* 0x7f8000000000780b */ /* 0x000fda0003f1c200 */
[----:B------:R-:W-:Y:S01]  /*0d10*/  @P0 FADD.FTZ R2, R0, 1 ;  /* 0x3f80000000020421 */ /* 0x000fe20000010000 */
[----:B------:R-:W-:Y:S06]  /*0d20*/  @P0 BRA `(.L_x_25) ;  /* 0x0000000000280947 */ /* 0x000fec0003800000 */
[----:B------:R-:W-:-:S13]  /*0d30*/  FSETP.NEU.FTZ.AND P0, PT, |R0|, +INF , PT ;  /* 0x7f8000000000780b */ /* 0x000fda0003f1d200 */
[----:B------:R-:W-:-:S04]  /*0d40*/  @P0 FFMA R3, R0, 1.84467440737095516160e+19, RZ ;  /* 0x5f80000000030823 */ /* 0x000fc800000000ff */
[----:B------:R-:W0:Y:S02]  /*0d50*/  @P0 MUFU.RSQ R2, R3 ;  /* 0x0000000300020308 */ /* 0x000e240000001400 */
[----:B0-----:R-:W-:Y:S01]  /*0d60*/  @P0 FMUL.FTZ R4, R3, R2 ;  /* 0x0000000203040220 */ /* 0x001fe20000410000 */
[----:B------:R-:W-:Y:S01]  /*0d70*/  @P0 FMUL.FTZ R6, R2, 0.5 ;  /* 0x3f00000002060820 */ /* 0x000fe20000410000 */
[----:B------:R-:W-:Y:S02]  /*0d80*/  @!P0 MOV R2, R0 ;  /* 0x0000000000028202 */ /* 0x000fe40000000f00 */
[----:B------:R-:W-:-:S04]  /*0d90*/  @P0 FADD.FTZ R5, -R4, -RZ ;  /* 0x800000ff04050221 */ /* 0x000fc80000010100 */
[----:B------:R-:W-:-:S04]  /*0da0*/  @P0 FFMA R5, R4, R5, R3 ;  /* 0x0000000504050223 */ /* 0x000fc80000000003 */
[----:B------:R-:W-:-:S04]  /*0db0*/  @P0 FFMA R5, R5, R6, R4 ;  /* 0x0000000605050223 */ /* 0x000fc80000000004 */
[----:B------:R-:W-:-:S07]  /*0dc0*/  @P0 FMUL.FTZ R2, R5, 2.3283064365386962891e-10 ;  /* 0x2f80000005020820 */ /* 0x000fce0000410000 */
.L_x_25:
[----:B------:R-:W-:Y:S01]  /*0dd0*/  HFMA2 R3, -RZ, RZ, 0, 0 ;  /* 0x00000000ff037431 */ /* 0x000fe200000001ff */
[----:B------:R-:W-:Y:S02]  /*0de0*/  MOV R5, R2 ;  /* 0x0000000200057202 */ /* 0x000fe40000000f00 */
[----:B------:R-:W-:-:S04]  /*0df0*/  MOV R2, R7 ;  /* 0x0000000700027202 */ /* 0x000fc80000000f00 */
[----:B------:R-:W-:Y:S05]  /*0e00*/  RET.REL.NODEC R2 `(_Z8std_colsPKfS0_Pfii) ;  /* 0xfffffff0027c7950 */ /* 0x000fea0003c3ffff */
        .weak           $__internal_2_$__cuda_sm3x_div_rn_noftz_f32_slowpath
        .type           $__internal_2_$__cuda_sm3x_div_rn_noftz_f32_slowpath,@function
        .size           $__internal_2_$__cuda_sm3x_div_rn_noftz_f32_slowpath,(.L_x_60 - $__internal_2_$__cuda_sm3x_div_rn_noftz_f32_slowpath)
$__internal_2_$__cuda_sm3x_div_rn_noftz_f32_slowpath:
[----:B------:R-:W-:Y:S01]  /*0e10*/  SHF.R.U32.HI R5, RZ, 0x17, R4 ;  /* 0x00000017ff057819 */ /* 0x000fe20000011604 */
[----:B------:R-:W-:Y:S01]  /*0e20*/  BSSY.RECONVERGENT B1, `(.L_x_26) ;  /* 0x0000063000017945 */ /* 0x000fe20003800200 */
[----:B------:R-:W-:Y:S02]  /*0e30*/  SHF.R.U32.HI R0, RZ, 0x17, R3 ;  /* 0x00000017ff007819 */ /* 0x000fe40000011603 */
[----:B------:R-:W-:Y:S02]  /*0e40*/  LOP3.LUT R5, R5, 0xff, RZ, 0xc0, !PT ;  /* 0x000000ff05057812 */ /* 0x000fe400078ec0ff */
[----:B------:R-:W-:Y:S02]  /*0e50*/  LOP3.LUT R11, R0, 0xff, RZ, 0xc0, !PT ;  /* 0x000000ff000b7812 */ /* 0x000fe400078ec0ff */
[----:B------:R-:W-:Y:S02]  /*0e60*/  IADD3 R7, PT, PT, R5, -0x1, RZ ;  /* 0xffffffff05077810 */ /* 0x000fe40007ffe0ff */
[----:B------:R-:W-:-:S02]  /*0e70*/  IADD3 R8, PT, PT, R11, -0x1, RZ ;  /* 0xffffffff0b087810 */ /* 0x000fc40007ffe0ff */
[----:B------:R-:W-:-:S04]  /*0e80*/  ISETP.GT.U32.AND P0, PT, R7, 0xfd, PT ;  /* 0x000000fd0700780c */ /* 0x000fc80003f04070 */
[----:B------:R-:W-:-:S13]  /*0e90*/  ISETP.GT.U32.OR P0, PT, R8, 0xfd, P0 ;  /* 0x000000fd0800780c */ /* 0x000fda0000704470 */
[----:B------:R-:W-:Y:S01]  /*0ea0*/  @!P0 MOV R6, RZ ;  /* 0x000000ff00068202 */ /* 0x000fe20000000f00 */
[----:B------:R-:W-:Y:S06]  /*0eb0*/  @!P0 BRA `(.L_x_27) ;  /* 0x0000000000608947 */ /* 0x000fec0003800000 */
[----:B------:R-:W-:Y:S02]  /*0ec0*/  FSETP.GTU.FTZ.AND P0, PT, |R3|, +INF , PT ;  /* 0x7f8000000300780b */ /* 0x000fe40003f1c200 */
[----:B------:R-:W-:Y:S02]  /*0ed0*/  FSETP.GTU.FTZ.AND P1, PT, |R4|, +INF , PT ;  /* 0x7f8000000400780b */ /* 0x000fe40003f3c200 */
[----:B------:R-:W-:Y:S02]  /*0ee0*/  MOV R0, R4 ;  /* 0x0000000400007202 */ /* 0x000fe40000000f00 */
        /* <DEDUP_REMOVED lines=16> */
[----:B------:R-:W-:Y:S01]  /*0ff0*/  @P0 MOV R6, RZ ;  /* 0x000000ff00060202 */ /* 0x000fe20000000f00 */
[----:B------:R-:W-:Y:S01]  /*1000*/  @!P0 FFMA R3, R3, 1.84467440737095516160e+19, RZ ;  /* 0x5f80000003038823 */ /* 0x000fe200000000ff */
[----:B------:R-:W-:Y:S01]  /*1010*/  @!P0 MOV R6, 0xffffffc0 ;  /* 0xffffffc000068802 */ /* 0x000fe20000000f00 */
[----:B------:R-:W-:-:S03]  /*1020*/  @!P1 FFMA R4, R0, 1.84467440737095516160e+19, RZ ;  /* 0x5f80000000049823 */ /* 0x000fc600000000ff */
[----:B------:R-:W-:-:S07]  /*1030*/  @!P1 IADD3 R6, PT, PT, R6, 0x40, RZ ;  /* 0x0000004006069810 */ /* 0x000fce0007ffe0ff */
.L_x_27:
[----:B------:R-:W-:Y:S01]  /*1040*/  LEA R7, R5, 0xc0800000, 0x17 ;  /* 0xc080000005077811 */ /* 0x000fe200078eb8ff */
[----:B------:R-:W-:Y:S03]  /*1050*/  BSSY.RECONVERGENT B2, `(.L_x_32) ;  /* 0x0000036000027945 */ /* 0x000fe60003800200 */
[----:B------:R-:W-:Y:S02]  /*1060*/  IADD3 R7, PT, PT, -R7, R4, RZ ;  /* 0x0000000407077210 */ /* 0x000fe40007ffe1ff */
[----:B------:R-:W-:Y:S02]  /*1070*/  IADD3 R4, PT, PT, R11, -0x7f, RZ ;  /* 0xffffff810b047810 */ /* 0x000fe40007ffe0ff */
[----:B------:R-:W0:Y:S01]  /*1080*/  MUFU.RCP R8, R7 ;  /* 0x0000000700087308 */ /* 0x000e220000001000 */
[----:B------:R-:W-:Y:S01]  /*1090*/  FADD.FTZ R9, -R7, -RZ ;  /* 0x800000ff07097221 */ /* 0x000fe20000010100 */
[C---:B------:R-:W-:Y:S01]  /*10a0*/  IADD3 R5, PT, PT, R4.reuse, 0x7f, -R5 ;  /* 0x0000007f04057810 */ /* 0x040fe20007ffe805 */
[----:B------:R-:W-:-:S03]  /*10b0*/  IMAD R0, R4, -0x800000, R3 ;  /* 0xff80000004007824 */ /* 0x000fc600078e0203 */
[----:B------:R-:W-:Y:S01]  /*10c0*/  IADD3 R5, PT, PT, R5, R6, RZ ;  /* 0x0000000605057210 */ /* 0x000fe20007ffe0ff */
        /* <DEDUP_REMOVED lines=8> */
[----:B------:R-:W-:-:S04]  /*1150*/  LOP3.LUT R3, R3, 0xff, RZ, 0xc0, !PT ;  /* 0x000000ff03037812 */ /* 0x000fc800078ec0ff */
[----:B------:R-:W-:-:S04]  /*1160*/  IADD3 R7, PT, PT, R3, R5, RZ ;  /* 0x0000000503077210 */ /* 0x000fc80007ffe0ff */
[----:B------:R-:W-:-:S04]  /*1170*/  IADD3 R3, PT, PT, R7, -0x1, RZ ;  /* 0xffffffff07037810 */ /* 0x000fc80007ffe0ff */
        /* <DEDUP_REMOVED lines=10> */
[C---:B------:R-:W-:Y:S01]  /*1220*/  IADD3 R6, PT, PT, R7.reuse, 0x20, RZ ;  /* 0x0000002007067810 */ /* 0x040fe20007ffe0ff */
[CCC-:B------:R-:W-:Y:S01]  /*1230*/  FFMA.RM R4, R12.reuse, R8.reuse, R11.reuse ;  /* 0x000000080c047223 */ /* 0x1c0fe2000000400b */
[----:B------:R-:W-:Y:S02]  /*1240*/  ISETP.NE.AND P2, PT, R7, RZ, PT ;  /* 0x000000ff0700720c */ /* 0x000fe40003f45270 */
[----:B------:R-:W-:Y:S01]  /*1250*/  LOP3.LUT R5, R3, 0x7fffff, RZ, 0xc0, !PT ;  /* 0x007fffff03057812 */ /* 0x000fe200078ec0ff */
[----:B------:R-:W-:Y:S01]  /*1260*/  FFMA.RP R3, R12, R8, R11 ;  /* 0x000000080c037223 */ /* 0x000fe2000000800b */
[----:B------:R-:W-:Y:S02]  /*1270*/  ISETP.NE.AND P1, PT, R7, RZ, PT ;  /* 0x000000ff0700720c */ /* 0x000fe40003f25270 */
[----:B------:R-:W-:Y:S02]  /*1280*/  LOP3.LUT R5, R5, 0x800000, RZ, 0xfc, !PT ;  /* 0x0080000005057812 */ /* 0x000fe400078efcff */
[----:B------:R-:W-:-:S02]  /*1290*/  IADD3 R7, PT, PT, -R7, RZ, RZ ;  /* 0x000000ff07077210 */ /* 0x000fc40007ffe1ff */
[----:B------:R-:W-:Y:S02]  /*12a0*/  SHF.L.U32 R6, R5, R6, RZ ;  /* 0x0000000605067219 */ /* 0x000fe400000006ff */
[----:B------:R-:W-:Y:S02]  /*12b0*/  FSETP.NEU.FTZ.AND P0, PT, R3, R4, PT ;  /* 0x000000040300720b */ /* 0x000fe40003f1d000 */
[----:B------:R-:W-:Y:S02]  /*12c0*/  SEL R4, R7, RZ, P2 ;  /* 0x000000ff07047207 */ /* 0x000fe40001000000 */
[----:B------:R-:W-:Y:S02]  /*12d0*/  ISETP.NE.AND P1, PT, R6, RZ, P1 ;  /* 0x000000ff0600720c */ /* 0x000fe40000f25270 */
[----:B------:R-:W-:Y:S02]  /*12e0*/  SHF.R.U32.HI R4, RZ, R4, R5 ;  /* 0x00000004ff047219 */ /* 0x000fe40000011605 */
[----:B------:R-:W-:-:S02]  /*12f0*/  PLOP3.LUT P0, PT, P0, P1, PT, 0xf8, 0x8f ;  /* 0x00000000008f781c */ /* 0x000fc40000703f70 */
[----:B------:R-:W-:Y:S02]  /*1300*/  SHF.R.U32.HI R6, RZ, 0x1, R4 ;  /* 0x00000001ff067819 */ /* 0x000fe40000011604 */
[----:B------:R-:W-:-:S04]  /*1310*/  SEL R3, RZ, 0x1, !P0 ;  /* 0x00000001ff037807 */ /* 0x000fc80004000000 */
[----:B------:R-:W-:-:S04]  /*1320*/  LOP3.LUT R3, R3, 0x1, R6, 0xf8, !PT ;  /* 0x0000000103037812 */ /* 0x000fc800078ef806 */
[----:B------:R-:W-:-:S04]  /*1330*/  LOP3.LUT R3, R3, R4, RZ, 0xc0, !PT ;  /* 0x0000000403037212 */ /* 0x000fc800078ec0ff */
[----:B------:R-:W-:-:S04]  /*1340*/  IADD3 R3, PT, PT, R6, R3, RZ ;  /* 0x0000000306037210 */ /* 0x000fc80007ffe0ff */
[----:B------:R-:W-:Y:S01]  /*1350*/  LOP3.LUT R0, R3, R0, RZ, 0xfc, !PT ;  /* 0x0000000003007212 */ /* 0x000fe200078efcff */
[----:B------:R-:W-:Y:S06]  /*1360*/  BRA `(.L_x_35) ;  /* 0x0000000000107947 */ /* 0x000fec0003800000 */
.L_x_34:
[----:B------:R-:W-:-:S04]  /*1370*/  LOP3.LUT R0, R0, 0x80000000, RZ, 0xc0, !PT ;  /* 0x8000000000007812 */ /* 0x000fc800078ec0ff */
[----:B------:R-:W-:Y:S01]  /*1380*/  LOP3.LUT R0, R0, 0x7f800000, RZ, 0xfc, !PT ;  /* 0x7f80000000007812 */ /* 0x000fe200078efcff */
[----:B------:R-:W-:Y:S06]  /*1390*/  BRA `(.L_x_35) ;  /* 0x0000000000047947 */ /* 0x000fec0003800000 */
.L_x_33:
[----:B------:R-:W-:-:S07]  /*13a0*/  LEA R0, R5, R0, 0x17 ;  /* 0x0000000005007211 */ /* 0x000fce00078eb8ff */
.L_x_35:
[----:B------:R-:W-:Y:S05]  /*13b0*/  BSYNC.RECONVERGENT B2 ;  /* 0x0000000000027941 */ /* 0x000fea0003800200 */
.L_x_32:
[----:B------:R-:W-:Y:S05]  /*13c0*/  BRA `(.L_x_36) ;  /* 0x0000000000207947 */ /* 0x000fea0003800000 */
.L_x_31:
[----:B------:R-:W-:-:S04]  /*13d0*/  LOP3.LUT R0, R4, 0x80000000, R3, 0x48, !PT ;  /* 0x8000000004007812 */ /* 0x000fc800078e4803 */
[----:B------:R-:W-:Y:S01]  /*13e0*/  LOP3.LUT R0, R0, 0x7f800000, RZ, 0xfc, !PT ;  /* 0x7f80000000007812 */ /* 0x000fe200078efcff */
[----:B------:R-:W-:Y:S06]  /*13f0*/  BRA `(.L_x_36) ;  /* 0x0000000000147947 */ /* 0x000fec0003800000 */
.L_x_30:
[----:B------:R-:W-:Y:S01]  /*1400*/  LOP3.LUT R0, R4, 0x80000000, R3, 0x48, !PT ;  /* 0x8000000004007812 */ /* 0x000fe200078e4803 */
[----:B------:R-:W-:Y:S06]  /*1410*/  BRA `(.L_x_36) ;  /* 0x00000000000c7947 */ /* 0x000fec0003800000 */
.L_x_29:
[----:B------:R-:W0:Y:S01]  /*1420*/  MUFU.RSQ R0, -QNAN ;  /* 0xffc0000000007908 */ /* 0x000e220000001400 */
[----:B------:R-:W-:Y:S05]  /*1430*/  BRA `(.L_x_36) ;  /* 0x0000000000047947 */ /* 0x000fea0003800000 */
.L_x_28:
[----:B------:R-:W-:-:S07]  /*1440*/  FADD.FTZ R0, R3, R0 ;  /* 0x0000000003007221 */ /* 0x000fce0000010000 */
.L_x_36:
[----:B------:R-:W-:Y:S05]  /*1450*/  BSYNC.RECONVERGENT B1 ;  /* 0x0000000000017941 */ /* 0x000fea0003800200 */
.L_x_26:
[----:B------:R-:W-:-:S04]  /*1460*/  HFMA2 R3, -RZ, RZ, 0, 0 ;  /* 0x00000000ff037431 */ /* 0x000fc800000001ff */
[----:B0-----:R-:W-:Y:S05]  /*1470*/  RET.REL.NODEC R2 `(_Z8std_colsPKfS0_Pfii) ;  /* 0xffffffe802e07950 */ /* 0x001fea0003c3ffff */
.L_x_37:
        /* <DEDUP_REMOVED lines=16> */
.L_x_60:


//--------------------- .text._Z9mean_colsPKfPfii --------------------------
	.section	.text._Z9mean_colsPKfPfii,"ax",@progbits
	.align	128
        .global         _Z9mean_colsPKfPfii
        .type           _Z9mean_colsPKfPfii,@function
        .size           _Z9mean_colsPKfPfii,(.L_x_61 - _Z9mean_colsPKfPfii)
        .other          _Z9mean_colsPKfPfii,@"STO_CUDA_ENTRY STV_DEFAULT"
_Z9mean_colsPKfPfii:
.text._Z9mean_colsPKfPfii:
        /* <DEDUP_REMOVED lines=13> */
[----:B------:R-:W-:Y:S01]  /*00d0*/  UISETP.GE.U32.AND UP1, UPT, UR7, 0x10, UPT ;  /* 0x000000100700788c */ /* 0x000fe2000bf26070 */
[----:B------:R-:W-:Y:S01]  /*00e0*/  MOV R15, RZ ;  /* 0x000000ff000f7202 */ /* 0x000fe20000000f00 */
[----:B------:R-:W-:Y:S01]  /*00f0*/  ULOP3.LUT UR5, UR7, 0xf, URZ, 0xc0, !UPT ;  /* 0x0000000f07057892 */ /* 0x000fe2000f8ec0ff */
[----:B------:R-:W-:-:S03]  /*0100*/  UMOV UR4, URZ ;  /* 0x000000ff00047c82 */ /* 0x000fc60008000000 */
[----:B------:R-:W-:-:S03]  /*0110*/  UISETP.NE.AND UP0, UPT, UR5, URZ, UPT ;  /* 0x000000ff0500728c */ /* 0x000fc6000bf05270 */
[----:B------:R-:W-:Y:S08]  /*0120*/  BRA.U !UP1, `(.L_x_39) ;  /* 0x0000000109e47547 */ /* 0x000ff0000b800000 */
[----:B------:R-:W-:Y:S01]  /*0130*/  ULOP3.LUT UR4, UR7, 0x7ffffff0, URZ, 0xc0, !UPT ;  /* 0x7ffffff007047892 */ /* 0x000fe2000f8ec0ff */
[----:B------:R-:W-:Y:S02]  /*0140*/  MOV R15, RZ ;  /* 0x000000ff000f7202 */ /* 0x000fe40000000f00 */
[----:B------:R-:W-:Y:S01]  /*0150*/  MOV R0, R14 ;  /* 0x0000000e00007202 */ /* 0x000fe20000000f00 */
[----:B------:R-:W-:-:S12]  /*0160*/  UIADD3 UR6, UPT, UPT, -UR4, URZ, URZ ;  /* 0x000000ff04067290 */ /* 0x000fd8000fffe1ff */
.L_x_40:
[----:B------:R-:W0:Y:S02]  /*0170*/  LDC.64 R4, c[0x0][0x380] ;  /* 0x0000e000ff047b82 */ /* 0x000e240000000a00 */
[----:B0-----:R-:W-:-:S05]  /*0180*/  IMAD.WIDE R4, R0, 0x4, R4 ;  /* 0x0000000400047825 */ /* 0x001fca00078e0204 */
[----:B------:R-:W2:Y:S01]  /*0190*/  LDG.E R24, desc[UR8][R4.64] ;  /* 0x0000000804187981 */ /* 0x000ea2000c1e1900 */
[----:B------:R-:W-:-:S05]  /*01a0*/  IMAD.WIDE R6, R19, 0x4, R4 ;  /* 0x0000000413067825 */ /* 0x000fca00078e0204 */
[----:B------:R0:W3:Y:S01]  /*01b0*/  LDG.E R23, desc[UR8][R6.64] ;  /* 0x0000000806177981 */ /* 0x0000e2000c1e1900 */
[----:B------:R-:W-:-:S05]  /*01c0*/  IMAD.WIDE R8, R19, 0x4, R6 ;  /* 0x0000000413087825 */ /* 0x000fca00078e0206 */
[----:B------:R1:W4:Y:S01]  /*01d0*/  LDG.E R22, desc[UR8][R8.64] ;  /* 0x0000000808167981 */ /* 0x000322000c1e1900 */
[----:B------:R-:W-:-:S05]  /*01e0*/  IMAD.WIDE R12, R19, 0x4, R8 ;  /* 0x00000004130c7825 */ /* 0x000fca00078e0208 */
[----:B------:R-:W5:Y:S01]  /*01f0*/  LDG.E R21, desc[UR8][R12.64] ;  /* 0x000000080c157981 */ /* 0x000f62000c1e1900 */
[----:B------:R-:W-:-:S05]  /*0200*/  IMAD.WIDE R16, R19, 0x4, R12 ;  /* 0x0000000413107825 */ /* 0x000fca00078e020c */
[----:B------:R-:W5:Y:S01]  /*0210*/  LDG.E R20, desc[UR8][R16.64] ;  /* 0x0000000810147981 */ /* 0x000f62000c1e1900 */
[----:B------:R-:W-:-:S05]  /*0220*/  IMAD.WIDE R2, R19, 0x4, R16 ;  /* 0x0000000413027825 */ /* 0x000fca00078e0210 */
[----:B------:R1:W5:Y:S01]  /*0230*/  LDG.E R18, desc[UR8][R2.64] ;  /* 0x0000000802127981 */ /* 0x000362000c1e1900 */
[----:B------:R-:W-:-:S05]  /*0240*/  IMAD.WIDE R26, R19, 0x4, R2 ;  /* 0x00000004131a7825 */ /* 0x000fca00078e0202 */
[----:B------:R1:W5:Y:S01]  /*0250*/  LDG.E R25, desc[UR8][R26.64] ;  /* 0x000000081a197981 */ /* 0x000362000c1e1900 */
[----:B------:R-:W-:-:S05]  /*0260*/  IMAD.WIDE R10, R19, 0x4, R26 ;  /* 0x00000004130a7825 */ /* 0x000fca00078e021a */
[----:B------:R1:W5:Y:S01]  /*0270*/  LDG.E R28, desc[UR8][R10.64] ;  /* 0x000000080a1c7981 */ /* 0x000362000c1e1900 */
[----:B0-----:R-:W-:-:S04]  /*0280*/  IMAD.WIDE R6, R19, 0x4, R10 ;  /* 0x0000000413067825 */ /* 0x001fc800078e020a */
[C---:B-1----:R-:W-:Y:S02]  /*0290*/  IMAD.WIDE R8, R19.reuse, 0x4, R6 ;  /* 0x0000000413087825 */ /* 0x042fe400078e0206 */
[----:B------:R-:W5:Y:S02]  /*02a0*/  LDG.E R6, desc[UR8][R6.64] ;  /* 0x0000000806067981 */ /* 0x000f64000c1e1900 */
[C---:B------:R-:W-:Y:S02]  /*02b0*/  IMAD.WIDE R2, R19.reuse, 0x4, R8 ;  /* 0x0000000413027825 */ /* 0x040fe400078e0208 */
[----:B------:R-:W5:Y:S02]  /*02c0*/  LDG.E R8, desc[UR8][R8.64] ;  /* 0x0000000808087981 */ /* 0x000f64000c1e1900 */
[C---:B------:R-:W-:Y:S02]  /*02d0*/  IMAD.WIDE R4, R19.reuse, 0x4, R2 ;  /* 0x0000000413047825 */ /* 0x040fe400078e0202 */
[----:B------:R-:W5:Y:S02]  /*02e0*/  LDG.E R29, desc[UR8][R2.64] ;  /* 0x00000008021d7981 */ /* 0x000f64000c1e1900 */
[----:B------:R-:W-:-:S02]  /*02f0*/  IMAD.WIDE R12, R19, 0x4, R4 ;  /* 0x00000004130c7825 */ /* 0x000fc400078e0204 */
[----:B------:R-:W5:Y:S02]  /*0300*/  LDG.E R4, desc[UR8][R4.64] ;  /* 0x0000000804047981 */ /* 0x000f64000c1e1900 */
[C---:B------:R-:W-:Y:S02]  /*0310*/  IMAD.WIDE R16, R19.reuse, 0x4, R12 ;  /* 0x0000000413107825 */ /* 0x040fe400078e020c */
[----:B------:R-:W5:Y:S02]  /*0320*/  LDG.E R12, desc[UR8][R12.64] ;  /* 0x000000080c0c7981 */ /* 0x000f64000c1e1900 */
[C---:B------:R-:W-:Y:S02]  /*0330*/  IMAD.WIDE R26, R19.reuse, 0x4, R16 ;  /* 0x00000004131a7825 */ /* 0x040fe400078e0210 */
[----:B------:R-:W5:Y:S02]  /*0340*/  LDG.E R16, desc[UR8][R16.64] ;  /* 0x0000000810107981 */ /* 0x000f64000c1e1900 */
[----:B------:R-:W-:-:S02]  /*0350*/  IMAD.WIDE R10, R19, 0x4, R26 ;  /* 0x00000004130a7825 */ /* 0x000fc400078e021a */
[----:B------:R-:W5:Y:S04]  /*0360*/  LDG.E R26, desc[UR8][R26.64] ;  /* 0x000000081a1a7981 */ /* 0x000f68000c1e1900 */
[----:B------:R-:W5:Y:S01]  /*0370*/  LDG.E R10, desc[UR8][R10.64] ;  /* 0x000000080a0a7981 */ /* 0x000f62000c1e1900 */
[----:B------:R-:W-:-:S04]  /*0380*/  UIADD3 UR6, UPT, UPT, UR6, 0x10, URZ ;  /* 0x0000001006067890 */ /* 0x000fc8000fffe0ff */
[----:B------:R-:W-:Y:S01]  /*0390*/  UISETP.NE.AND UP1, UPT, UR6, URZ, UPT ;  /* 0x000000ff0600728c */ /* 0x000fe2000bf25270 */
[----:B------:R-:W-:Y:S01]  /*03a0*/  LEA R0, R19, R0, 0x4 ;  /* 0x0000000013007211 */ /* 0x000fe200078e20ff */
[----:B--2---:R-:W-:-:S04]  /*03b0*/  FADD R24, R24, R15 ;  /* 0x0000000f18187221 */ /* 0x004fc80000000000 */
[----:B---3--:R-:W-:-:S04]  /*03c0*/  FADD R23, R24, R23 ;  /* 0x0000001718177221 */ /* 0x008fc80000000000 */
[----:B----4-:R-:W-:-:S04]  /*03d0*/  FADD R22, R23, R22 ;  /* 0x0000001617167221 */ /* 0x010fc80000000000 */
[----:B-----5:R-:W-:-:S04]  /*03e0*/  FADD R21, R22, R21 ;  /* 0x0000001516157221 */ /* 0x020fc80000000000 */
[----:B------:R-:W-:-:S04]  /*03f0*/  FADD R21, R21, R20 ;  /* 0x0000001415157221 */ /* 0x000fc80000000000 */
        /* <DEDUP_REMOVED lines=10> */
[----:B------:R-:W-:Y:S01]  /*04a0*/  FADD R15, R29, R10 ;  /* 0x0000000a1d0f7221 */ /* 0x000fe20000000000 */
[----:B------:R-:W-:Y:S06]  /*04b0*/  BRA.U UP1, `(.L_x_40) ;  /* 0xfffffffd012c7547 */ /* 0x000fec000b83ffff */
.L_x_39:
        /* <DEDUP_REMOVED lines=12> */
[C---:B------:R-:W-:Y:S02]  /*0580*/  IMAD.WIDE R8, R19.reuse, 0x4, R6 ;  /* 0x0000000413087825 */ /* 0x040fe400078e0206 */
[----:B------:R-:W4:Y:S02]  /*0590*/  LDG.E R7, desc[UR8][R6.64] ;  /* 0x0000000806077981 */ /* 0x000f24000c1e1900 */
        /* <DEDUP_REMOVED lines=9> */
[----:B------:R-:W-:Y:S01]  /*0630*/  UIADD3 UR4, UPT, UPT, UR4, 0x8, URZ ;  /* 0x0000000804047890 */ /* 0x000fe2000fffe0ff */
[----:B--2---:R-:W-:-:S04]  /*0640*/  FADD R2, R15, R2 ;  /* 0x000000020f027221 */ /* 0x004fc80000000000 */
[----:B---3--:R-:W-:-:S04]  /*0650*/  FADD R2, R2, R5 ;  /* 0x0000000502027221 */ /* 0x008fc80000000000 */
[----:B----4-:R-:W-:-:S04]  /*0660*/  FADD R2, R2, R7 ;  /* 0x0000000702027221 */ /* 0x010fc80000000000 */
[----:B-----5:R-:W-:-:S04]  /*0670*/  FADD R2, R2, R9 ;  /* 0x0000000902027221 */ /* 0x020fc80000000000 */
[----:B------:R-:W-:-:S04]  /*0680*/  FADD R2, R2, R11 ;  /* 0x0000000b02027221 */ /* 0x000fc80000000000 */
[----:B------:R-:W-:-:S04]  /*0690*/  FADD R2, R2, R13 ;  /* 0x0000000d02027221 */ /* 0x000fc80000000000 */
[----:B------:R-:W-:-:S04]  /*06a0*/  FADD R2, R2, R17 ;  /* 0x0000001102027221 */ /* 0x000fc80000000000 */
[----:B------:R-:W-:-:S07]  /*06b0*/  FADD R15, R2, R21 ;  /* 0x00000015020f7221 */ /* 0x000fce0000000000 */
.L_x_41:
        /* <DEDUP_REMOVED lines=14> */
[----:B------:R-:W5:Y:S01]  /*07a0*/  LDG.E R8, desc[UR8][R8.64] ;  /* 0x0000000808087981 */ /* 0x000f62000c1e1900 */
[----:B------:R-:W-:Y:S01]  /*07b0*/  UIADD3 UR4, UPT, UPT, UR4, 0x4, URZ ;  /* 0x0000000404047890 */ /* 0x000fe2000fffe0ff */
[----:B--2---:R-:W-:-:S04]  /*07c0*/  FADD R15, R15, R2 ;  /* 0x000000020f0f7221 */ /* 0x004fc80000000000 */
[----:B---3--:R-:W-:-:S04]  /*07d0*/  FADD R15, R15, R4 ;  /* 0x000000040f0f7221 */ /* 0x008fc80000000000 */
[----:B----4-:R-:W-:-:S04]  /*07e0*/  FADD R15, R15, R6 ;  /* 0x000000060f0f7221 */ /* 0x010fc80000000000 */
[----:B-----5:R-:W-:-:S07]  /*07f0*/  FADD R15, R15, R8 ;  /* 0x000000080f0f7221 */ /* 0x020fce0000000000 */
.L_x_42:
[----:B------:R-:W-:Y:S05]  /*0800*/  BRA.U !UP1, `(.L_x_38) ;  /* 0x0000000109287547 */ /* 0x000fea000b800000 */
[----:B------:R-:W0:Y:S01]  /*0810*/  LDC.64 R4, c[0x0][0x380] ;  /* 0x0000e000ff047b82 */ /* 0x000e220000000a00 */
[----:B------:R-:W-:Y:S01]  /*0820*/  IMAD R0, R19, UR4, R14 ;  /* 0x0000000413007c24 */ /* 0x000fe2000f8e020e */
[----:B------:R-:W-:-:S12]  /*0830*/  UIADD3 UR5, UPT, UPT, -UR5, URZ, URZ ;  /* 0x000000ff05057290 */ /* 0x000fd8000fffe1ff */
.L_x_43:
[----:B0-----:R-:W-:-:S06]  /*0840*/  IMAD.WIDE R2, R0, 0x4, R4 ;  /* 0x0000000400027825 */ /* 0x001fcc00078e0204 */
[----:B------:R-:W2:Y:S01]  /*0850*/  LDG.E R2, desc[UR8][R2.64] ;  /* 0x0000000802027981 */ /* 0x000ea2000c1e1900 */
[----:B------:R-:W-:Y:S01]  /*0860*/  UIADD3 UR5, UPT, UPT, UR5, 0x1, URZ ;  /* 0x0000000105057890 */ /* 0x000fe2000fffe0ff */
[----:B------:R-:W-:-:S03]  /*0870*/  IADD3 R0, PT, PT, R0, R19, RZ ;  /* 0x0000001300007210 */ /* 0x000fc60007ffe0ff */
[----:B------:R-:W-:Y:S01]  /*0880*/  UISETP.NE.AND UP0, UPT, UR5, URZ, UPT ;  /* 0x000000ff0500728c */ /* 0x000fe2000bf05270 */
[----:B--2---:R-:W-:-:S08]  /*0890*/  FADD R15, R2, R15 ;  /* 0x0000000f020f7221 */ /* 0x004fd00000000000 */
[----:B------:R-:W-:Y:S05]  /*08a0*/  BRA.U UP0, `(.L_x_43) ;  /* 0xfffffffd00e47547 */ /* 0x000fea000b83ffff */
.L_x_38:
        /* <DEDUP_REMOVED lines=12> */
[----:B------:R-:W-:Y:S05]  /*0970*/  CALL.REL.NOINC `($__internal_3_$__cuda_sm3x_div_rn_noftz_f32_slowpath) ;  /* 0x0000000000187944 */ /* 0x000fea0003c00000 */
[----:B------:R-:W-:-:S07]  /*0980*/  MOV R5, R0 ;  /* 0x0000000000057202 */ /* 0x000fce0000000f00 */
.L_x_45:
[----:B------:R-:W-:Y:S05]  /*0990*/  BSYNC.RECONVERGENT B0 ;  /* 0x0000000000007941 */ /* 0x000fea0003800200 */
.L_x_44:
[----:B------:R-:W0:Y:S02]  /*09a0*/  LDC.64 R2, c[0x0][0x388] ;  /* 0x0000e200ff027b82 */ /* 0x000e240000000a00 */
[----:B0-----:R-:W-:-:S05]  /*09b0*/  IMAD.WIDE R14, R14, 0x4, R2 ;  /* 0x000000040e0e7825 */ /* 0x001fca00078e0202 */
[----:B------:R-:W-:Y:S01]  /*09c0*/  STG.E desc[UR8][R14.64], R5 ;  /* 0x000000050e007986 */ /* 0x000fe2000c101908 */
[----:B------:R-:W-:Y:S05]  /*09d0*/  EXIT ;  /* 0x000000000000794d */ /* 0x000fea0003800000 */
        .weak           $__internal_3_$__cuda_sm3x_div_rn_noftz_f32_slowpath
        .type           $__internal_3_$__cuda_sm3x_div_rn_noftz_f32_slowpath,@function
        .size           $__internal_3_$__cuda_sm3x_div_rn_noftz_f32_slowpath,(.L_x_61 - $__internal_3_$__cuda_sm3x_div_rn_noftz_f32_slowpath)
$__internal_3_$__cuda_sm3x_div_rn_noftz_f32_slowpath:
        /* <DEDUP_REMOVED lines=35> */
.L_x_47:
        /* <DEDUP_REMOVED lines=51> */
.L_x_54:
[----:B------:R-:W-:-:S04]  /*0f40*/  LOP3.LUT R0, R0, 0x80000000, RZ, 0xc0, !PT ;  /* 0x8000000000007812 */ /* 0x000fc800078ec0ff */
[----:B------:R-:W-:Y:S01]  /*0f50*/  LOP3.LUT R0, R0, 0x7f800000, RZ, 0xfc, !PT ;  /* 0x7f80000000007812 */ /* 0x000fe200078efcff */
[----:B------:R-:W-:Y:S06]  /*0f60*/  BRA `(.L_x_55) ;  /* 0x0000000000047947 */ /* 0x000fec0003800000 */
.L_x_53:
[----:B------:R-:W-:-:S07]  /*0f70*/  LEA R0, R5, R0, 0x17 ;  /* 0x0000000005007211 */ /* 0x000fce00078eb8ff */
.L_x_55:
[----:B------:R-:W-:Y:S05]  /*0f80*/  BSYNC.RECONVERGENT B2 ;  /* 0x0000000000027941 */ /* 0x000fea0003800200 */
.L_x_52:
[----:B------:R-:W-:Y:S05]  /*0f90*/  BRA `(.L_x_56) ;  /* 0x0000000000207947 */ /* 0x000fea0003800000 */
.L_x_51:
[----:B------:R-:W-:-:S04]  /*0fa0*/  LOP3.LUT R0, R4, 0x80000000, R3, 0x48, !PT ;  /* 0x8000000004007812 */ /* 0x000fc800078e4803 */
[----:B------:R-:W-:Y:S01]  /*0fb0*/  LOP3.LUT R0, R0, 0x7f800000, RZ, 0xfc, !PT ;  /* 0x7f80000000007812 */ /* 0x000fe200078efcff */
[----:B------:R-:W-:Y:S06]  /*0fc0*/  BRA `(.L_x_56) ;  /* 0x0000000000147947 */ /* 0x000fec0003800000 */
.L_x_50:
[----:B------:R-:W-:Y:S01]  /*0fd0*/  LOP3.LUT R0, R4, 0x80000000, R3, 0x48, !PT ;  /* 0x8000000004007812 */ /* 0x000fe200078e4803 */
[----:B------:R-:W-:Y:S06]  /*0fe0*/  BRA `(.L_x_56) ;  /* 0x00000000000c7947 */ /* 0x000fec0003800000 */
.L_x_49:
[----:B------:R-:W0:Y:S01]  /*0ff0*/  MUFU.RSQ R0, -QNAN ;  /* 0xffc0000000007908 */ /* 0x000e220000001400 */
[----:B------:R-:W-:Y:S05]  /*1000*/  BRA `(.L_x_56) ;  /* 0x0000000000047947 */ /* 0x000fea0003800000 */
.L_x_48:
[----:B------:R-:W-:-:S07]  /*1010*/  FADD.FTZ R0, R3, R0 ;  /* 0x0000000003007221 */ /* 0x000fce0000010000 */
.L_x_56:
[----:B------:R-:W-:Y:S05]  /*1020*/  BSYNC.RECONVERGENT B1 ;  /* 0x0000000000017941 */ /* 0x000fea0003800200 */
.L_x_46:
[----:B------:R-:W-:-:S04]  /*1030*/  HFMA2 R3, -RZ, RZ, 0, 0 ;  /* 0x00000000ff037431 */ /* 0x000fc800000001ff */
[----:B0-----:R-:W-:Y:S05]  /*1040*/  RET.REL.NODEC R2 `(_Z9mean_colsPKfPfii) ;  /* 0xffffffec02ec7950 */ /* 0x001fea0003c3ffff */
.L_x_57:
        /* <DEDUP_REMOVED lines=11> */
.L_x_61:


//--------------------- .nv.shared.reserved.0     --------------------------
	.section	.nv.shared.reserved.0,"aw",@nobits
	.weak		__nv_reservedSMEM_offset_0_alias
	.size		__nv_reservedSMEM_offset_0_alias, 0, 64
	.other		__nv_reservedSMEM_offset_0_alias,@"STO_CUDA_RESERVED_SHARED STV_DEFAULT"
__nv_reservedSMEM_offset_0_alias:
	.zero		0
	.zero		64


//--------------------- .nv.constant0._Z14normalize_colsPfPKfS1_ii --------------------------
	.section	.nv.constant0._Z14normalize_colsPfPKfS1_ii,"a",@progbits
	.sectionflags	@""
	.align	4
.nv.constant0._Z14normalize_colsPfPKfS1_ii:
	.zero		928


//--------------------- .nv.constant0._Z8std_colsPKfS0_Pfii --------------------------
	.section	.nv.constant0._Z8std_colsPKfS0_Pfii,"a",@progbits
	.sectionflags	@""
	.align	4
.nv.constant0._Z8std_colsPKfS0_Pfii:
	.zero		928


//--------------------- .nv.constant0._Z9mean_colsPKfPfii --------------------------
	.section	.nv.constant0._Z9mean_colsPKfPfii,"a",@progbits
	.sectionflags	@""
	.align	4
.nv.constant0._Z9mean_colsPKfPfii:
	.zero		920


//--------------------- SYMBOLS --------------------------

	.type		.nv.reservedSmem.offset0,@object
	.size		.nv.reservedSmem.offset0,0x4
